//
// Generated by NVIDIA NVVM Compiler
//
// Compiler Build ID: CL-36424714
// Cuda compilation tools, release 13.0, V13.0.88
// Based on NVVM 20.0.0
//

.version 9.0
.target sm_100
.address_size 64

	// .globl	_Z6doBlurPiS_S_S_S_S_ii

.visible .entry _Z6doBlurPiS_S_S_S_S_ii(
	.param .u64 .ptr .align 1 _Z6doBlurPiS_S_S_S_S_ii_param_0,
	.param .u64 .ptr .align 1 _Z6doBlurPiS_S_S_S_S_ii_param_1,
	.param .u64 .ptr .align 1 _Z6doBlurPiS_S_S_S_S_ii_param_2,
	.param .u64 .ptr .align 1 _Z6doBlurPiS_S_S_S_S_ii_param_3,
	.param .u64 .ptr .align 1 _Z6doBlurPiS_S_S_S_S_ii_param_4,
	.param .u64 .ptr .align 1 _Z6doBlurPiS_S_S_S_S_ii_param_5,
	.param .u32 _Z6doBlurPiS_S_S_S_S_ii_param_6,
	.param .u32 _Z6doBlurPiS_S_S_S_S_ii_param_7
)
{
	.reg .pred 	%p<41>;
	.reg .b32 	%r<246>;
	.reg .b64 	%rd<141>;

	ld.param.u64 	%rd7, [_Z6doBlurPiS_S_S_S_S_ii_param_0];
	ld.param.u64 	%rd8, [_Z6doBlurPiS_S_S_S_S_ii_param_1];
	ld.param.u64 	%rd9, [_Z6doBlurPiS_S_S_S_S_ii_param_2];
	ld.param.u64 	%rd10, [_Z6doBlurPiS_S_S_S_S_ii_param_3];
	ld.param.u64 	%rd11, [_Z6doBlurPiS_S_S_S_S_ii_param_4];
	ld.param.u64 	%rd12, [_Z6doBlurPiS_S_S_S_S_ii_param_5];
	ld.param.u32 	%r5, [_Z6doBlurPiS_S_S_S_S_ii_param_6];
	ld.param.u32 	%r7, [_Z6doBlurPiS_S_S_S_S_ii_param_7];
	cvta.to.global.u64 	%rd1, %rd11;
	cvta.to.global.u64 	%rd2, %rd12;
	cvta.to.global.u64 	%rd3, %rd9;
	cvta.to.global.u64 	%rd4, %rd10;
	cvta.to.global.u64 	%rd5, %rd7;
	cvta.to.global.u64 	%rd6, %rd8;
	mov.u32 	%r8, %ctaid.y;
	mov.u32 	%r9, %ntid.y;
	mov.u32 	%r10, %tid.y;
	mad.lo.s32 	%r11, %r8, %r9, %r10;
	mov.u32 	%r12, %ctaid.x;
	mov.u32 	%r13, %ntid.x;
	mov.u32 	%r14, %tid.x;
	mad.lo.s32 	%r2, %r12, %r13, %r14;
	setp.ge.s32 	%p1, %r2, %r5;
	setp.ge.s32 	%p2, %r11, %r7;
	or.pred  	%p3, %p1, %p2;
	@%p3 bra 	$L__BB0_19;
	setp.eq.s32 	%p4, %r11, 0;
	add.s32 	%r3, %r7, -1;
	setp.eq.s32 	%p5, %r11, %r3;
	or.pred  	%p6, %p4, %p5;
	setp.eq.s32 	%p7, %r2, 0;
	or.pred  	%p8, %p7, %p6;
	add.s32 	%r4, %r5, -1;
	setp.eq.s32 	%p9, %r2, %r4;
	or.pred  	%p10, %p8, %p9;
	@%p10 bra 	$L__BB0_3;
	mul.lo.s32 	%r207, %r5, %r11;
	add.s32 	%r208, %r207, %r5;
	add.s32 	%r209, %r208, %r2;
	mul.wide.s32 	%rd122, %r209, 4;
	add.s64 	%rd123, %rd6, %rd122;
	ld.global.u32 	%r210, [%rd123];
	add.s32 	%r211, %r11, -1;
	mad.lo.s32 	%r212, %r5, %r211, %r2;
	mul.wide.s32 	%rd124, %r212, 4;
	add.s64 	%rd125, %rd6, %rd124;
	ld.global.u32 	%r213, [%rd125];
	add.s32 	%r214, %r213, %r210;
	cvt.s64.s32 	%rd126, %r207;
	cvt.s64.s32 	%rd127, %r2;
	add.s64 	%rd128, %rd127, %rd126;
	shl.b64 	%rd129, %rd128, 2;
	add.s64 	%rd130, %rd6, %rd129;
	ld.global.u32 	%r215, [%rd130+4];
	add.s32 	%r216, %r214, %r215;
	ld.global.u32 	%r217, [%rd130+-4];
	add.s32 	%r218, %r216, %r217;
	shr.s32 	%r219, %r218, 31;
	shr.u32 	%r220, %r219, 30;
	add.s32 	%r221, %r218, %r220;
	shr.s32 	%r222, %r221, 2;
	add.s32 	%r223, %r212, %r5;
	mul.wide.s32 	%rd131, %r223, 4;
	add.s64 	%rd132, %rd5, %rd131;
	st.global.u32 	[%rd132], %r222;
	add.s64 	%rd133, %rd4, %rd122;
	ld.global.u32 	%r224, [%rd133];
	add.s64 	%rd134, %rd4, %rd124;
	ld.global.u32 	%r225, [%rd134];
	add.s32 	%r226, %r225, %r224;
	add.s64 	%rd135, %rd4, %rd129;
	ld.global.u32 	%r227, [%rd135+4];
	add.s32 	%r228, %r226, %r227;
	ld.global.u32 	%r229, [%rd135+-4];
	add.s32 	%r230, %r228, %r229;
	shr.s32 	%r231, %r230, 31;
	shr.u32 	%r232, %r231, 30;
	add.s32 	%r233, %r230, %r232;
	shr.s32 	%r234, %r233, 2;
	add.s64 	%rd136, %rd3, %rd131;
	st.global.u32 	[%rd136], %r234;
	add.s64 	%rd137, %rd2, %rd122;
	ld.global.u32 	%r235, [%rd137];
	add.s64 	%rd138, %rd2, %rd124;
	ld.global.u32 	%r236, [%rd138];
	add.s32 	%r237, %r236, %r235;
	add.s64 	%rd139, %rd2, %rd129;
	ld.global.u32 	%r238, [%rd139+4];
	add.s32 	%r239, %r237, %r238;
	ld.global.u32 	%r240, [%rd139+-4];
	add.s32 	%r241, %r239, %r240;
	shr.s32 	%r242, %r241, 31;
	shr.u32 	%r243, %r242, 30;
	add.s32 	%r244, %r241, %r243;
	shr.s32 	%r245, %r244, 2;
	add.s64 	%rd140, %rd1, %rd131;
	st.global.u32 	[%rd140], %r245;
	bra.uni 	$L__BB0_19;
$L__BB0_3:
	setp.eq.s32 	%p11, %r2, %r4;
	setp.eq.s32 	%p12, %r2, 0;
	setp.ne.s32 	%p13, %r11, 0;
	or.pred  	%p14, %p12, %p11;
	or.pred  	%p15, %p14, %p13;
	@%p15 bra 	$L__BB0_5;
	add.s32 	%r182, %r5, %r2;
	mul.wide.s32 	%rd111, %r182, 4;
	add.s64 	%rd112, %rd6, %rd111;
	ld.global.u32 	%r183, [%rd112];
	mul.wide.s32 	%rd113, %r2, 4;
	add.s64 	%rd114, %rd6, %rd113;
	ld.global.u32 	%r184, [%rd114+4];
	add.s32 	%r185, %r184, %r183;
	ld.global.u32 	%r186, [%rd114+-4];
	add.s32 	%r187, %r185, %r186;
	mul.hi.s32 	%r188, %r187, 1431655766;
	shr.u32 	%r189, %r188, 31;
	add.s32 	%r190, %r188, %r189;
	add.s64 	%rd115, %rd5, %rd113;
	st.global.u32 	[%rd115], %r190;
	add.s64 	%rd116, %rd4, %rd111;
	ld.global.u32 	%r191, [%rd116];
	add.s64 	%rd117, %rd4, %rd113;
	ld.global.u32 	%r192, [%rd117+4];
	add.s32 	%r193, %r192, %r191;
	ld.global.u32 	%r194, [%rd117+-4];
	add.s32 	%r195, %r193, %r194;
	mul.hi.s32 	%r196, %r195, 1431655766;
	shr.u32 	%r197, %r196, 31;
	add.s32 	%r198, %r196, %r197;
	add.s64 	%rd118, %rd3, %rd113;
	st.global.u32 	[%rd118], %r198;
	add.s64 	%rd119, %rd2, %rd111;
	ld.global.u32 	%r199, [%rd119];
	add.s64 	%rd120, %rd2, %rd113;
	ld.global.u32 	%r200, [%rd120+4];
	add.s32 	%r201, %r200, %r199;
	ld.global.u32 	%r202, [%rd120+-4];
	add.s32 	%r203, %r201, %r202;
	mul.hi.s32 	%r204, %r203, 1431655766;
	shr.u32 	%r205, %r204, 31;
	add.s32 	%r206, %r204, %r205;
	add.s64 	%rd121, %rd1, %rd113;
	st.global.u32 	[%rd121], %r206;
	bra.uni 	$L__BB0_19;
$L__BB0_5:
	setp.eq.s32 	%p16, %r2, %r4;
	setp.eq.s32 	%p17, %r2, 0;
	setp.ne.s32 	%p18, %r11, %r3;
	or.pred  	%p19, %p17, %p16;
	or.pred  	%p20, %p19, %p18;
	@%p20 bra 	$L__BB0_7;
	add.s32 	%r154, %r11, -1;
	mad.lo.s32 	%r155, %r5, %r154, %r2;
	mul.wide.s32 	%rd96, %r155, 4;
	add.s64 	%rd97, %rd6, %rd96;
	ld.global.u32 	%r156, [%rd97];
	mul.lo.s32 	%r157, %r5, %r11;
	cvt.s64.s32 	%rd98, %r157;
	cvt.s64.s32 	%rd99, %r2;
	add.s64 	%rd100, %rd99, %rd98;
	shl.b64 	%rd101, %rd100, 2;
	add.s64 	%rd102, %rd6, %rd101;
	ld.global.u32 	%r158, [%rd102+4];
	add.s32 	%r159, %r158, %r156;
	ld.global.u32 	%r160, [%rd102+-4];
	add.s32 	%r161, %r159, %r160;
	mul.hi.s32 	%r162, %r161, 1431655766;
	shr.u32 	%r163, %r162, 31;
	add.s32 	%r164, %r162, %r163;
	add.s32 	%r165, %r155, %r5;
	mul.wide.s32 	%rd103, %r165, 4;
	add.s64 	%rd104, %rd5, %rd103;
	st.global.u32 	[%rd104], %r164;
	add.s64 	%rd105, %rd4, %rd96;
	ld.global.u32 	%r166, [%rd105];
	add.s64 	%rd106, %rd4, %rd101;
	ld.global.u32 	%r167, [%rd106+4];
	add.s32 	%r168, %r167, %r166;
	ld.global.u32 	%r169, [%rd106+-4];
	add.s32 	%r170, %r168, %r169;
	mul.hi.s32 	%r171, %r170, 1431655766;
	shr.u32 	%r172, %r171, 31;
	add.s32 	%r173, %r171, %r172;
	add.s64 	%rd107, %rd3, %rd103;
	st.global.u32 	[%rd107], %r173;
	add.s64 	%rd108, %rd2, %rd96;
	ld.global.u32 	%r174, [%rd108];
	add.s64 	%rd109, %rd2, %rd101;
	ld.global.u32 	%r175, [%rd109+4];
	add.s32 	%r176, %r175, %r174;
	ld.global.u32 	%r177, [%rd109+-4];
	add.s32 	%r178, %r176, %r177;
	mul.hi.s32 	%r179, %r178, 1431655766;
	shr.u32 	%r180, %r179, 31;
	add.s32 	%r181, %r179, %r180;
	add.s64 	%rd110, %rd1, %rd103;
	st.global.u32 	[%rd110], %r181;
	bra.uni 	$L__BB0_19;
$L__BB0_7:
	setp.eq.s32 	%p21, %r11, %r3;
	setp.eq.s32 	%p22, %r11, 0;
	setp.ne.s32 	%p23, %r2, 0;
	or.pred  	%p24, %p22, %p21;
	or.pred  	%p25, %p24, %p23;
	@%p25 bra 	$L__BB0_9;
	mul.lo.s32 	%r126, %r5, %r11;
	add.s32 	%r127, %r126, %r5;
	mul.wide.s32 	%rd80, %r127, 4;
	add.s64 	%rd81, %rd6, %rd80;
	ld.global.u32 	%r128, [%rd81];
	add.s32 	%r129, %r11, -1;
	mul.lo.s32 	%r130, %r5, %r129;
	mul.wide.s32 	%rd82, %r130, 4;
	add.s64 	%rd83, %rd6, %rd82;
	ld.global.u32 	%r131, [%rd83];
	add.s32 	%r132, %r131, %r128;
	mul.wide.s32 	%rd84, %r5, 4;
	add.s64 	%rd85, %rd83, %rd84;
	ld.global.u32 	%r133, [%rd85+4];
	add.s32 	%r134, %r132, %r133;
	mul.hi.s32 	%r135, %r134, 1431655766;
	shr.u32 	%r136, %r135, 31;
	add.s32 	%r137, %r135, %r136;
	mul.wide.s32 	%rd86, %r126, 4;
	add.s64 	%rd87, %rd5, %rd86;
	st.global.u32 	[%rd87], %r137;
	add.s64 	%rd88, %rd4, %rd80;
	ld.global.u32 	%r138, [%rd88];
	add.s64 	%rd89, %rd4, %rd82;
	ld.global.u32 	%r139, [%rd89];
	add.s32 	%r140, %r139, %r138;
	add.s64 	%rd90, %rd89, %rd84;
	ld.global.u32 	%r141, [%rd90+4];
	add.s32 	%r142, %r140, %r141;
	mul.hi.s32 	%r143, %r142, 1431655766;
	shr.u32 	%r144, %r143, 31;
	add.s32 	%r145, %r143, %r144;
	add.s64 	%rd91, %rd3, %rd86;
	st.global.u32 	[%rd91], %r145;
	add.s64 	%rd92, %rd2, %rd80;
	ld.global.u32 	%r146, [%rd92];
	add.s64 	%rd93, %rd2, %rd82;
	ld.global.u32 	%r147, [%rd93];
	add.s32 	%r148, %r147, %r146;
	add.s64 	%rd94, %rd93, %rd84;
	ld.global.u32 	%r149, [%rd94+4];
	add.s32 	%r150, %r148, %r149;
	mul.hi.s32 	%r151, %r150, 1431655766;
	shr.u32 	%r152, %r151, 31;
	add.s32 	%r153, %r151, %r152;
	add.s64 	%rd95, %rd1, %rd86;
	st.global.u32 	[%rd95], %r153;
	bra.uni 	$L__BB0_19;
$L__BB0_9:
	setp.eq.s32 	%p26, %r11, %r3;
	setp.eq.s32 	%p27, %r11, 0;
	setp.ne.s32 	%p28, %r2, %r4;
	or.pred  	%p29, %p27, %p26;
	or.pred  	%p30, %p29, %p28;
	@%p30 bra 	$L__BB0_11;
	mul.lo.s32 	%r96, %r5, %r11;
	add.s32 	%r97, %r96, %r5;
	add.s32 	%r98, %r97, %r2;
	mul.wide.s32 	%rd61, %r98, 4;
	add.s64 	%rd62, %rd6, %rd61;
	ld.global.u32 	%r99, [%rd62];
	add.s32 	%r100, %r11, -1;
	mad.lo.s32 	%r101, %r5, %r100, %r2;
	mul.wide.s32 	%rd63, %r101, 4;
	add.s64 	%rd64, %rd6, %rd63;
	ld.global.u32 	%r102, [%rd64];
	add.s32 	%r103, %r102, %r99;
	cvt.s64.s32 	%rd65, %r96;
	cvt.s64.s32 	%rd66, %r2;
	add.s64 	%rd67, %rd66, %rd65;
	shl.b64 	%rd68, %rd67, 2;
	add.s64 	%rd69, %rd6, %rd68;
	ld.global.u32 	%r104, [%rd69+-4];
	add.s32 	%r105, %r103, %r104;
	mul.hi.s32 	%r106, %r105, 1431655766;
	shr.u32 	%r107, %r106, 31;
	add.s32 	%r108, %r106, %r107;
	add.s32 	%r109, %r101, %r5;
	mul.wide.s32 	%rd70, %r109, 4;
	add.s64 	%rd71, %rd5, %rd70;
	st.global.u32 	[%rd71], %r108;
	add.s64 	%rd72, %rd4, %rd61;
	ld.global.u32 	%r110, [%rd72];
	add.s64 	%rd73, %rd4, %rd63;
	ld.global.u32 	%r111, [%rd73];
	add.s32 	%r112, %r111, %r110;
	add.s64 	%rd74, %rd4, %rd68;
	ld.global.u32 	%r113, [%rd74+-4];
	add.s32 	%r114, %r112, %r113;
	mul.hi.s32 	%r115, %r114, 1431655766;
	shr.u32 	%r116, %r115, 31;
	add.s32 	%r117, %r115, %r116;
	add.s64 	%rd75, %rd3, %rd70;
	st.global.u32 	[%rd75], %r117;
	add.s64 	%rd76, %rd2, %rd61;
	ld.global.u32 	%r118, [%rd76];
	add.s64 	%rd77, %rd2, %rd63;
	ld.global.u32 	%r119, [%rd77];
	add.s32 	%r120, %r119, %r118;
	add.s64 	%rd78, %rd2, %rd68;
	ld.global.u32 	%r121, [%rd78+-4];
	add.s32 	%r122, %r120, %r121;
	mul.hi.s32 	%r123, %r122, 1431655766;
	shr.u32 	%r124, %r123, 31;
	add.s32 	%r125, %r123, %r124;
	add.s64 	%rd79, %rd1, %rd70;
	st.global.u32 	[%rd79], %r125;
	bra.uni 	$L__BB0_19;
$L__BB0_11:
	or.b32  	%r15, %r11, %r2;
	setp.ne.s32 	%p31, %r15, 0;
	@%p31 bra 	$L__BB0_13;
	mad.lo.s32 	%r76, %r5, %r11, %r2;
	mul.wide.u32 	%rd50, %r76, 4;
	add.s64 	%rd51, %rd6, %rd50;
	ld.global.u32 	%r77, [%rd51+4];
	add.s32 	%r78, %r76, %r5;
	mul.wide.s32 	%rd52, %r78, 4;
	add.s64 	%rd53, %rd6, %rd52;
	ld.global.u32 	%r79, [%rd53];
	add.s32 	%r80, %r79, %r77;
	shr.u32 	%r81, %r80, 31;
	add.s32 	%r82, %r80, %r81;
	shr.s32 	%r83, %r82, 1;
	add.s64 	%rd54, %rd5, %rd50;
	st.global.u32 	[%rd54], %r83;
	add.s64 	%rd55, %rd4, %rd50;
	ld.global.u32 	%r84, [%rd55+4];
	add.s64 	%rd56, %rd4, %rd52;
	ld.global.u32 	%r85, [%rd56];
	add.s32 	%r86, %r85, %r84;
	shr.u32 	%r87, %r86, 31;
	add.s32 	%r88, %r86, %r87;
	shr.s32 	%r89, %r88, 1;
	add.s64 	%rd57, %rd3, %rd50;
	st.global.u32 	[%rd57], %r89;
	add.s64 	%rd58, %rd2, %rd50;
	ld.global.u32 	%r90, [%rd58+4];
	add.s64 	%rd59, %rd2, %rd52;
	ld.global.u32 	%r91, [%rd59];
	add.s32 	%r92, %r91, %r90;
	shr.u32 	%r93, %r92, 31;
	add.s32 	%r94, %r92, %r93;
	shr.s32 	%r95, %r94, 1;
	add.s64 	%rd60, %rd1, %rd50;
	st.global.u32 	[%rd60], %r95;
	bra.uni 	$L__BB0_19;
$L__BB0_13:
	setp.ne.s32 	%p32, %r2, %r4;
	setp.ne.s32 	%p33, %r11, 0;
	or.pred  	%p34, %p33, %p32;
	@%p34 bra 	$L__BB0_15;
	mul.wide.s32 	%rd39, %r2, 4;
	add.s64 	%rd40, %rd6, %rd39;
	ld.global.u32 	%r58, [%rd40+-4];
	mul.wide.s32 	%rd41, %r5, 4;
	add.s64 	%rd42, %rd40, %rd41;
	ld.global.u32 	%r59, [%rd42];
	add.s32 	%r60, %r59, %r58;
	shr.u32 	%r61, %r60, 31;
	add.s32 	%r62, %r60, %r61;
	shr.s32 	%r63, %r62, 1;
	add.s64 	%rd43, %rd5, %rd39;
	st.global.u32 	[%rd43], %r63;
	add.s64 	%rd44, %rd4, %rd39;
	ld.global.u32 	%r64, [%rd44+-4];
	add.s64 	%rd45, %rd44, %rd41;
	ld.global.u32 	%r65, [%rd45];
	add.s32 	%r66, %r65, %r64;
	shr.u32 	%r67, %r66, 31;
	add.s32 	%r68, %r66, %r67;
	shr.s32 	%r69, %r68, 1;
	add.s64 	%rd46, %rd3, %rd39;
	st.global.u32 	[%rd46], %r69;
	add.s64 	%rd47, %rd2, %rd39;
	ld.global.u32 	%r70, [%rd47+-4];
	add.s64 	%rd48, %rd47, %rd41;
	ld.global.u32 	%r71, [%rd48];
	add.s32 	%r72, %r71, %r70;
	shr.u32 	%r73, %r72, 31;
	add.s32 	%r74, %r72, %r73;
	shr.s32 	%r75, %r74, 1;
	add.s64 	%rd49, %rd1, %rd39;
	st.global.u32 	[%rd49], %r75;
	bra.uni 	$L__BB0_19;
$L__BB0_15:
	setp.ne.s32 	%p35, %r2, 0;
	setp.ne.s32 	%p36, %r11, %r3;
	or.pred  	%p37, %p35, %p36;
	@%p37 bra 	$L__BB0_17;
	mul.lo.s32 	%r38, %r5, %r11;
	mul.wide.s32 	%rd28, %r38, 4;
	add.s64 	%rd29, %rd6, %rd28;
	ld.global.u32 	%r39, [%rd29+4];
	sub.s32 	%r40, %r38, %r5;
	mul.wide.s32 	%rd30, %r40, 4;
	add.s64 	%rd31, %rd6, %rd30;
	ld.global.u32 	%r41, [%rd31];
	add.s32 	%r42, %r41, %r39;
	shr.u32 	%r43, %r42, 31;
	add.s32 	%r44, %r42, %r43;
	shr.s32 	%r45, %r44, 1;
	add.s64 	%rd32, %rd5, %rd28;
	st.global.u32 	[%rd32], %r45;
	add.s64 	%rd33, %rd4, %rd28;
	ld.global.u32 	%r46, [%rd33+4];
	add.s64 	%rd34, %rd4, %rd30;
	ld.global.u32 	%r47, [%rd34];
	add.s32 	%r48, %r47, %r46;
	shr.u32 	%r49, %r48, 31;
	add.s32 	%r50, %r48, %r49;
	shr.s32 	%r51, %r50, 1;
	add.s64 	%rd35, %rd3, %rd28;
	st.global.u32 	[%rd35], %r51;
	add.s64 	%rd36, %rd2, %rd28;
	ld.global.u32 	%r52, [%rd36+4];
	add.s64 	%rd37, %rd2, %rd30;
	ld.global.u32 	%r53, [%rd37];
	add.s32 	%r54, %r53, %r52;
	shr.u32 	%r55, %r54, 31;
	add.s32 	%r56, %r54, %r55;
	shr.s32 	%r57, %r56, 1;
	add.s64 	%rd38, %rd1, %rd28;
	st.global.u32 	[%rd38], %r57;
	bra.uni 	$L__BB0_19;
$L__BB0_17:
	setp.ne.s32 	%p38, %r2, %r4;
	setp.ne.s32 	%p39, %r11, %r3;
	or.pred  	%p40, %p38, %p39;
	@%p40 bra 	$L__BB0_19;
	mul.lo.s32 	%r16, %r5, %r11;
	cvt.s64.s32 	%rd13, %r16;
	cvt.s64.s32 	%rd14, %r2;
	add.s64 	%rd15, %rd14, %rd13;
	shl.b64 	%rd16, %rd15, 2;
	add.s64 	%rd17, %rd6, %rd16;
	ld.global.u32 	%r17, [%rd17+-4];
	sub.s32 	%r18, %r16, %r5;
	add.s32 	%r19, %r18, %r2;
	mul.wide.s32 	%rd18, %r19, 4;
	add.s64 	%rd19, %rd6, %rd18;
	ld.global.u32 	%r20, [%rd19];
	add.s32 	%r21, %r20, %r17;
	shr.u32 	%r22, %r21, 31;
	add.s32 	%r23, %r21, %r22;
	shr.s32 	%r24, %r23, 1;
	add.s32 	%r25, %r16, %r2;
	mul.wide.s32 	%rd20, %r25, 4;
	add.s64 	%rd21, %rd5, %rd20;
	st.global.u32 	[%rd21], %r24;
	add.s64 	%rd22, %rd4, %rd16;
	ld.global.u32 	%r26, [%rd22+-4];
	add.s64 	%rd23, %rd4, %rd18;
	ld.global.u32 	%r27, [%rd23];
	add.s32 	%r28, %r27, %r26;
	shr.u32 	%r29, %r28, 31;
	add.s32 	%r30, %r28, %r29;
	shr.s32 	%r31, %r30, 1;
	add.s64 	%rd24, %rd3, %rd20;
	st.global.u32 	[%rd24], %r31;
	add.s64 	%rd25, %rd2, %rd16;
	ld.global.u32 	%r32, [%rd25+-4];
	add.s64 	%rd26, %rd2, %rd18;
	ld.global.u32 	%r33, [%rd26];
	add.s32 	%r34, %r33, %r32;
	shr.u32 	%r35, %r34, 31;
	add.s32 	%r36, %r34, %r35;
	shr.s32 	%r37, %r36, 1;
	add.s64 	%rd27, %rd1, %rd20;
	st.global.u32 	[%rd27], %r37;
$L__BB0_19:
	ret;

}
	// .globl	_Z6doCopyPiS_S_S_S_S_ii
.visible .entry _Z6doCopyPiS_S_S_S_S_ii(
	.param .u64 .ptr .align 1 _Z6doCopyPiS_S_S_S_S_ii_param_0,
	.param .u64 .ptr .align 1 _Z6doCopyPiS_S_S_S_S_ii_param_1,
	.param .u64 .ptr .align 1 _Z6doCopyPiS_S_S_S_S_ii_param_2,
	.param .u64 .ptr .align 1 _Z6doCopyPiS_S_S_S_S_ii_param_3,
	.param .u64 .ptr .align 1 _Z6doCopyPiS_S_S_S_S_ii_param_4,
	.param .u64 .ptr .align 1 _Z6doCopyPiS_S_S_S_S_ii_param_5,
	.param .u32 _Z6doCopyPiS_S_S_S_S_ii_param_6,
	.param .u32 _Z6doCopyPiS_S_S_S_S_ii_param_7
)
{
	.reg .pred 	%p<4>;
	.reg .b32 	%r<17>;
	.reg .b64 	%rd<20>;

	ld.param.u64 	%rd1, [_Z6doCopyPiS_S_S_S_S_ii_param_0];
	ld.param.u64 	%rd2, [_Z6doCopyPiS_S_S_S_S_ii_param_1];
	ld.param.u64 	%rd3, [_Z6doCopyPiS_S_S_S_S_ii_param_2];
	ld.param.u64 	%rd4, [_Z6doCopyPiS_S_S_S_S_ii_param_3];
	ld.param.u64 	%rd5, [_Z6doCopyPiS_S_S_S_S_ii_param_4];
	ld.param.u64 	%rd6, [_Z6doCopyPiS_S_S_S_S_ii_param_5];
	ld.param.u32 	%r3, [_Z6doCopyPiS_S_S_S_S_ii_param_6];
	ld.param.u32 	%r4, [_Z6doCopyPiS_S_S_S_S_ii_param_7];
	mov.u32 	%r6, %ctaid.y;
	mov.u32 	%r7, %ntid.y;
	mov.u32 	%r8, %tid.y;
	mad.lo.s32 	%r9, %r6, %r7, %r8;
	mov.u32 	%r10, %ctaid.x;
	mov.u32 	%r11, %ntid.x;
	mov.u32 	%r12, %tid.x;
	mad.lo.s32 	%r2, %r10, %r11, %r12;
	setp.ge.s32 	%p1, %r2, %r3;
	setp.ge.s32 	%p2, %r9, %r4;
	or.pred  	%p3, %p1, %p2;
	@%p3 bra 	$L__BB1_2;
	cvta.to.global.u64 	%rd7, %rd1;
	cvta.to.global.u64 	%rd8, %rd2;
	cvta.to.global.u64 	%rd9, %rd3;
	cvta.to.global.u64 	%rd10, %rd4;
	cvta.to.global.u64 	%rd11, %rd5;
	cvta.to.global.u64 	%rd12, %rd6;
	mad.lo.s32 	%r13, %r3, %r9, %r2;
	mul.wide.s32 	%rd13, %r13, 4;
	add.s64 	%rd14, %rd7, %rd13;
	ld.global.u32 	%r14, [%rd14];
	add.s64 	%rd15, %rd8, %rd13;
	st.global.u32 	[%rd15], %r14;
	add.s64 	%rd16, %rd9, %rd13;
	ld.global.u32 	%r15, [%rd16];
	add.s64 	%rd17, %rd10, %rd13;
	st.global.u32 	[%rd17], %r15;
	add.s64 	%rd18, %rd11, %rd13;
	ld.global.u32 	%r16, [%rd18];
	add.s64 	%rd19, %rd12, %rd13;
	st.global.u32 	[%rd19], %r16;
$L__BB1_2:
	ret;

}


// ===== COMPILED SASS (sm_100) =====

	.target	sm_100

	.elftype	@"ET_EXEC"


//--------------------- .note.nv.tkinfo           --------------------------
	.section	.note.nv.tkinfo,"",@"SHT_NOTE"
	.sectionflags	@"SHF_NOTE_NV_TKINFO"
	.tkinfo
        /*0018*/ 	.word	0x00000002
        /*0030*/ 	.string	""
        /*0030*/ 	.string	"ptxas"
        /*0030*/ 	.string	"Cuda compilation tools, release 13.0, V13.0.88"
        /*0030*/ 	.string	"Build cuda_13.0.r13.0/compiler.36424714_0"
        /*0030*/ 	.string	"-arch sm_100 -m 64 "



//--------------------- .note.nv.cuinfo           --------------------------
	.section	.note.nv.cuinfo,"",@"SHT_NOTE"
	.sectionflags	@"SHF_NOTE_NV_CUINFO"
        /*0018*/ 	.short	0x0002
        /*001a*/ 	.short	0x0064
        /*001c*/ 	.short	0x0082
	.zero		2


//--------------------- .nv.info                  --------------------------
	.section	.nv.info,"",@"SHT_CUDA_INFO"
	.align	4


	//----- nvinfo : EIATTR_REGCOUNT
	.align		4
        /*0000*/ 	.byte	0x04, 0x2f
        /*0002*/ 	.short	(.L_1 - .L_0)
	.align		4
.L_0:
        /*0004*/ 	.word	index@(_Z6doBlurPiS_S_S_S_S_ii)
        /*0008*/ 	.word	0x0000001a


	//----- nvinfo : EIATTR_FRAME_SIZE
	.align		4
.L_1:
        /*000c*/ 	.byte	0x04, 0x11
        /*000e*/ 	.short	(.L_3 - .L_2)
	.align		4
.L_2:
        /*0010*/ 	.word	index@(_Z6doBlurPiS_S_S_S_S_ii)
        /*0014*/ 	.word	0x00000000


	//----- nvinfo : EIATTR_REGCOUNT
	.align		4
.L_3:
        /*0018*/ 	.byte	0x04, 0x2f
        /*001a*/ 	.short	(.L_5 - .L_4)
	.align		4
.L_4:
        /*001c*/ 	.word	index@(_Z6doCopyPiS_S_S_S_S_ii)
        /*0020*/ 	.word	0x00000012


	//----- nvinfo : EIATTR_FRAME_SIZE
	.align		4
.L_5:
        /*0024*/ 	.byte	0x04, 0x11
        /*0026*/ 	.short	(.L_7 - .L_6)
	.align		4
.L_6:
        /*0028*/ 	.word	index@(_Z6doCopyPiS_S_S_S_S_ii)
        /*002c*/ 	.word	0x00000000


	//----- nvinfo : EIATTR_MIN_STACK_SIZE
	.align		4
.L_7:
        /*0030*/ 	.byte	0x04, 0x12
        /*0032*/ 	.short	(.L_9 - .L_8)
	.align		4
.L_8:
        /*0034*/ 	.word	index@(_Z6doCopyPiS_S_S_S_S_ii)
        /*0038*/ 	.word	0x00000000


	//----- nvinfo : EIATTR_MIN_STACK_SIZE
	.align		4
.L_9:
        /*003c*/ 	.byte	0x04, 0x12
        /*003e*/ 	.short	(.L_11 - .L_10)
	.align		4
.L_10:
        /*0040*/ 	.word	index@(_Z6doBlurPiS_S_S_S_S_ii)
        /*0044*/ 	.word	0x00000000
.L_11:


//--------------------- .nv.compat                --------------------------
	.section	.nv.compat,"",@"SHT_CUDA_COMPAT_INFO"
	.align	4
        /*0000*/ 	.byte	0x02, 0x09, 0x00, 0x00, 0x02, 0x02, 0x01, 0x00, 0x02, 0x05, 0x05, 0x00, 0x03, 0x07, 0x01, 0x01
        /*0010*/ 	.byte	0x02, 0x03, 0x00, 0x00, 0x02, 0x06, 0x01, 0x00, 0x04, 0x0b, 0x08, 0x00, 0x09, 0x00, 0x00, 0x00
        /*0020*/ 	.byte	0x00, 0x00, 0x00, 0x00


//--------------------- .nv.info._Z6doCopyPiS_S_S_S_S_ii --------------------------
	.section	.nv.info._Z6doCopyPiS_S_S_S_S_ii,"",@"SHT_CUDA_INFO"
	.sectionflags	@""
	.align	4


	//----- nvinfo : EIATTR_CUDA_API_VERSION
	.align		4
        /*0000*/ 	.byte	0x04, 0x37
        /*0002*/ 	.short	(.L_13 - .L_12)
.L_12:
        /*0004*/ 	.word	0x00000082


	//----- nvinfo : EIATTR_KPARAM_INFO
	.align		4
.L_13:
        /*0008*/ 	.byte	0x04, 0x17
        /*000a*/ 	.short	(.L_15 - .L_14)
.L_14:
        /*000c*/ 	.word	0x00000000
        /*0010*/ 	.short	0x0007
        /*0012*/ 	.short	0x0034
        /*0014*/ 	.byte	0x00, 0xf0, 0x11, 0x00


	//----- nvinfo : EIATTR_KPARAM_INFO
	.align		4
.L_15:
        /*0018*/ 	.byte	0x04, 0x17
        /*001a*/ 	.short	(.L_17 - .L_16)
.L_16:
        /*001c*/ 	.word	0x00000000
        /*0020*/ 	.short	0x0006
        /*0022*/ 	.short	0x0030
        /*0024*/ 	.byte	0x00, 0xf0, 0x11, 0x00


	//----- nvinfo : EIATTR_KPARAM_INFO
	.align		4
.L_17:
        /*0028*/ 	.byte	0x04, 0x17
        /*002a*/ 	.short	(.L_19 - .L_18)
.L_18:
        /*002c*/ 	.word	0x00000000
        /*0030*/ 	.short	0x0005
        /*0032*/ 	.short	0x0028
        /*0034*/ 	.byte	0x00, 0xf5, 0x21, 0x00


	//----- nvinfo : EIATTR_KPARAM_INFO
	.align		4
.L_19:
        /*0038*/ 	.byte	0x04, 0x17
        /*003a*/ 	.short	(.L_21 - .L_20)
.L_20:
        /*003c*/ 	.word	0x00000000
        /*0040*/ 	.short	0x0004
        /*0042*/ 	.short	0x0020
        /*0044*/ 	.byte	0x00, 0xf5, 0x21, 0x00


	//----- nvinfo : EIATTR_KPARAM_INFO
	.align		4
.L_21:
        /*0048*/ 	.byte	0x04, 0x17
        /*004a*/ 	.short	(.L_23 - .L_22)
.L_22:
        /*004c*/ 	.word	0x00000000
        /*0050*/ 	.short	0x0003
        /*0052*/ 	.short	0x0018
        /*0054*/ 	.byte	0x00, 0xf5, 0x21, 0x00


	//----- nvinfo : EIATTR_KPARAM_INFO
	.align		4
.L_23:
        /*0058*/ 	.byte	0x04, 0x17
        /*005a*/ 	.short	(.L_25 - .L_24)
.L_24:
        /*005c*/ 	.word	0x00000000
        /*0060*/ 	.short	0x0002
        /*0062*/ 	.short	0x0010
        /*0064*/ 	.byte	0x00, 0xf5, 0x21, 0x00


	//----- nvinfo : EIATTR_KPARAM_INFO
	.align		4
.L_25:
        /*0068*/ 	.byte	0x04, 0x17
        /*006a*/ 	.short	(.L_27 - .L_26)
.L_26:
        /*006c*/ 	.word	0x00000000
        /*0070*/ 	.short	0x0001
        /*0072*/ 	.short	0x0008
        /*0074*/ 	.byte	0x00, 0xf5, 0x21, 0x00


	//----- nvinfo : EIATTR_KPARAM_INFO
	.align		4
.L_27:
        /*0078*/ 	.byte	0x04, 0x17
        /*007a*/ 	.short	(.L_29 - .L_28)
.L_28:
        /*007c*/ 	.word	0x00000000
        /*0080*/ 	.short	0x0000
        /*0082*/ 	.short	0x0000
        /*0084*/ 	.byte	0x00, 0xf5, 0x21, 0x00


	//----- nvinfo : EIATTR_SPARSE_MMA_MASK
	.align		4
.L_29:
        /*0088*/ 	.byte	0x03, 0x50
        /*008a*/ 	.short	0x0000


	//----- nvinfo : EIATTR_MAXREG_COUNT
	.align		4
        /*008c*/ 	.byte	0x03, 0x1b
        /*008e*/ 	.short	0x00ff


	//----- nvinfo : EIATTR_MERCURY_ISA_VERSION
	.align		4
        /*0090*/ 	.byte	0x03, 0x5f
        /*0092*/ 	.short	0x0101


	//----- nvinfo : EIATTR_VRC_CTA_INIT_COUNT
	.align		4
        /*0094*/ 	.byte	0x02, 0x4a
	.zero		1
	.zero		1


	//----- nvinfo : EIATTR_EXIT_INSTR_OFFSETS
	.align		4
        /*0098*/ 	.byte	0x04, 0x1c
        /*009a*/ 	.short	(.L_31 - .L_30)


	//   ....[0]....
.L_30:
        /*009c*/ 	.word	0x000000c0


	//   ....[1]....
        /*00a0*/ 	.word	0x00000210


	//----- nvinfo : EIATTR_CBANK_PARAM_SIZE
	.align		4
.L_31:
        /*00a4*/ 	.byte	0x03, 0x19
        /*00a6*/ 	.short	0x0038


	//----- nvinfo : EIATTR_PARAM_CBANK
	.align		4
        /*00a8*/ 	.byte	0x04, 0x0a
        /*00aa*/ 	.short	(.L_33 - .L_32)
	.align		4
.L_32:
        /*00ac*/ 	.word	index@(.nv.constant0._Z6doCopyPiS_S_S_S_S_ii)
        /*00b0*/ 	.short	0x0380
        /*00b2*/ 	.short	0x0038


	//----- nvinfo : EIATTR_SW_WAR
	.align		4
.L_33:
        /*00b4*/ 	.byte	0x04, 0x36
        /*00b6*/ 	.short	(.L_35 - .L_34)
.L_34:
        /*00b8*/ 	.word	0x00000008
.L_35:


//--------------------- .nv.info._Z6doBlurPiS_S_S_S_S_ii --------------------------
	.section	.nv.info._Z6doBlurPiS_S_S_S_S_ii,"",@"SHT_CUDA_INFO"
	.sectionflags	@""
	.align	4


	//----- nvinfo : EIATTR_CUDA_API_VERSION
	.align		4
        /*0000*/ 	.byte	0x04, 0x37
        /*0002*/ 	.short	(.L_37 - .L_36)
.L_36:
        /*0004*/ 	.word	0x00000082


	//----- nvinfo : EIATTR_KPARAM_INFO
	.align		4
.L_37:
        /*0008*/ 	.byte	0x04, 0x17
        /*000a*/ 	.short	(.L_39 - .L_38)
.L_38:
        /*000c*/ 	.word	0x00000000
        /*0010*/ 	.short	0x0007
        /*0012*/ 	.short	0x0034
        /*0014*/ 	.byte	0x00, 0xf0, 0x11, 0x00


	//----- nvinfo : EIATTR_KPARAM_INFO
	.align		4
.L_39:
        /*0018*/ 	.byte	0x04, 0x17
        /*001a*/ 	.short	(.L_41 - .L_40)
.L_40:
        /*001c*/ 	.word	0x00000000
        /*0020*/ 	.short	0x0006
        /*0022*/ 	.short	0x0030
        /*0024*/ 	.byte	0x00, 0xf0, 0x11, 0x00


	//----- nvinfo : EIATTR_KPARAM_INFO
	.align		4
.L_41:
        /*0028*/ 	.byte	0x04, 0x17
        /*002a*/ 	.short	(.L_43 - .L_42)
.L_42:
        /*002c*/ 	.word	0x00000000
        /*0030*/ 	.short	0x0005
        /*0032*/ 	.short	0x0028
        /*0034*/ 	.byte	0x00, 0xf5, 0x21, 0x00


	//----- nvinfo : EIATTR_KPARAM_INFO
	.align		4
.L_43:
        /*0038*/ 	.byte	0x04, 0x17
        /*003a*/ 	.short	(.L_45 - .L_44)
.L_44:
        /*003c*/ 	.word	0x00000000
        /*0040*/ 	.short	0x0004
        /*0042*/ 	.short	0x0020
        /*0044*/ 	.byte	0x00, 0xf5, 0x21, 0x00


	//----- nvinfo : EIATTR_KPARAM_INFO
	.align		4
.L_45:
        /*0048*/ 	.byte	0x04, 0x17
        /*004a*/ 	.short	(.L_47 - .L_46)
.L_46:
        /*004c*/ 	.word	0x00000000
        /*0050*/ 	.short	0x0003
        /*0052*/ 	.short	0x0018
        /*0054*/ 	.byte	0x00, 0xf5, 0x21, 0x00


	//----- nvinfo : EIATTR_KPARAM_INFO
	.align		4
.L_47:
        /*0058*/ 	.byte	0x04, 0x17
        /*005a*/ 	.short	(.L_49 - .L_48)
.L_48:
        /*005c*/ 	.word	0x00000000
        /*0060*/ 	.short	0x0002
        /*0062*/ 	.short	0x0010
        /*0064*/ 	.byte	0x00, 0xf5, 0x21, 0x00


	//----- nvinfo : EIATTR_KPARAM_INFO
	.align		4
.L_49:
        /*0068*/ 	.byte	0x04, 0x17
        /*006a*/ 	.short	(.L_51 - .L_50)
.L_50:
        /*006c*/ 	.word	0x00000000
        /*0070*/ 	.short	0x0001
        /*0072*/ 	.short	0x0008
        /*0074*/ 	.byte	0x00, 0xf5, 0x21, 0x00


	//----- nvinfo : EIATTR_KPARAM_INFO
	.align		4
.L_51:
        /*0078*/ 	.byte	0x04, 0x17
        /*007a*/ 	.short	(.L_53 - .L_52)
.L_52:
        /*007c*/ 	.word	0x00000000
        /*0080*/ 	.short	0x0000
        /*0082*/ 	.short	0x0000
        /*0084*/ 	.byte	0x00, 0xf5, 0x21, 0x00


	//----- nvinfo : EIATTR_SPARSE_MMA_MASK
	.align		4
.L_53:
        /*0088*/ 	.byte	0x03, 0x50
        /*008a*/ 	.short	0x0000


	//----- nvinfo : EIATTR_MAXREG_COUNT
	.align		4
        /*008c*/ 	.byte	0x03, 0x1b
        /*008e*/ 	.short	0x00ff


	//----- nvinfo : EIATTR_MERCURY_ISA_VERSION
	.align		4
        /*0090*/ 	.byte	0x03, 0x5f
        /*0092*/ 	.short	0x0101


	//----- nvinfo : EIATTR_VRC_CTA_INIT_COUNT
	.align		4
        /*0094*/ 	.byte	0x02, 0x4a
	.zero		1
	.zero		1


	//----- nvinfo : EIATTR_EXIT_INSTR_OFFSETS
	.align		4
        /*0098*/ 	.byte	0x04, 0x1c
        /*009a*/ 	.short	(.L_55 - .L_54)


	//   ....[0]....
.L_54:
        /*009c*/ 	.word	0x000000c0


	//   ....[1]....
        /*00a0*/ 	.word	0x00000550


	//   ....[2]....
        /*00a4*/ 	.word	0x000007f0


	//   ....[3]....
        /*00a8*/ 	.word	0x00000b50


	//   ....[4]....
        /*00ac*/ 	.word	0x00000e30


	//   ....[5]....
        /*00b0*/ 	.word	0x000011d0


	//   ....[6]....
        /*00b4*/ 	.word	0x00001430


	//   ....[7]....
        /*00b8*/ 	.word	0x00001680


	//   ....[8]....
        /*00bc*/ 	.word	0x000018f0


	//   ....[9]....
        /*00c0*/ 	.word	0x00001910


	//   ....[10]....
        /*00c4*/ 	.word	0x00001c10


	//----- nvinfo : EIATTR_CRS_STACK_SIZE
	.align		4
.L_55:
        /*00c8*/ 	.byte	0x04, 0x1e
        /*00ca*/ 	.short	(.L_57 - .L_56)
.L_56:
        /*00cc*/ 	.word	0x00000000


	//----- nvinfo : EIATTR_CBANK_PARAM_SIZE
	.align		4
.L_57:
        /*00d0*/ 	.byte	0x03, 0x19
        /*00d2*/ 	.short	0x0038


	//----- nvinfo : EIATTR_PARAM_CBANK
	.align		4
        /*00d4*/ 	.byte	0x04, 0x0a
        /*00d6*/ 	.short	(.L_59 - .L_58)
	.align		4
.L_58:
        /*00d8*/ 	.word	index@(.nv.constant0._Z6doBlurPiS_S_S_S_S_ii)
        /*00dc*/ 	.short	0x0380
        /*00de*/ 	.short	0x0038


	//----- nvinfo : EIATTR_SW_WAR
	.align		4
.L_59:
        /*00e0*/ 	.byte	0x04, 0x36
        /*00e2*/ 	.short	(.L_61 - .L_60)
.L_60:
        /*00e4*/ 	.word	0x00000008
.L_61:


//--------------------- .nv.callgraph             --------------------------
	.section	.nv.callgraph,"",@"SHT_CUDA_CALLGRAPH"
	.align	4
	.sectionentsize	8
	.align		4
        /*0000*/ 	.word	0x00000000
	.align		4
        /*0004*/ 	.word	0xffffffff
	.align		4
        /*0008*/ 	.word	0x00000000
	.align		4
        /*000c*/ 	.word	0xfffffffe
	.align		4
        /*0010*/ 	.word	0x00000000
	.align		4
        /*0014*/ 	.word	0xfffffffd
	.align		4
        /*0018*/ 	.word	0x00000000
	.align		4
        /*001c*/ 	.word	0xfffffffc


//--------------------- .text._Z6doCopyPiS_S_S_S_S_ii --------------------------
	.section	.text._Z6doCopyPiS_S_S_S_S_ii,"ax",@progbits
	.align	128
        .global         _Z6doCopyPiS_S_S_S_S_ii
        .type           _Z6doCopyPiS_S_S_S_S_ii,@function
        .size           _Z6doCopyPiS_S_S_S_S_ii,(.L_x_10 - _Z6doCopyPiS_S_S_S_S_ii)
        .other          _Z6doCopyPiS_S_S_S_S_ii,@"STO_CUDA_ENTRY STV_DEFAULT"
_Z6doCopyPiS_S_S_S_S_ii:
.text._Z6doCopyPiS_S_S_S_S_ii:
[----:B------:R-:W-:Y:S01]  /*0000*/  LDC R1, c[0x0][0x37c] ;  /* 0x0000df00ff017b82 */ /* 0x000fe20000000800 */
[----:B------:R-:W0:Y:S07]  /*0010*/  S2R R3, SR_TID.Y ;  /* 0x0000000000037919 */ /* 0x000e2e0000002200 */
[----:B------:R-:W0:Y:S01]  /*0020*/  S2UR UR4, SR_CTAID.Y ;  /* 0x00000000000479c3 */ /* 0x000e220000002600 */
[----:B------:R-:W1:Y:S01]  /*0030*/  LDCU.64 UR6, c[0x0][0x3b0] ;  /* 0x00007600ff0677ac */ /* 0x000e620008000a00 */
[----:B------:R-:W2:Y:S06]  /*0040*/  S2R R2, SR_TID.X ;  /* 0x0000000000027919 */ /* 0x000eac0000002100 */
[----:B------:R-:W0:Y:S08]  /*0050*/  LDC R0, c[0x0][0x364] ;  /* 0x0000d900ff007b82 */ /* 0x000e300000000800 */
[----:B------:R-:W2:Y:S08]  /*0060*/  S2UR UR5, SR_CTAID.X ;  /* 0x00000000000579c3 */ /* 0x000eb00000002500 */
[----:B------:R-:W2:Y:S01]  /*0070*/  LDC R5, c[0x0][0x360] ;  /* 0x0000d800ff057b82 */ /* 0x000ea20000000800 */
[----:B0-----:R-:W-:-:S05]  /*0080*/  IMAD R0, R0, UR4, R3 ;  /* 0x0000000400007c24 */ /* 0x001fca000f8e0203 */
[----:B-1----:R-:W-:Y:S01]  /*0090*/  ISETP.GE.AND P0, PT, R0, UR7, PT ;  /* 0x0000000700007c0c */ /* 0x002fe2000bf06270 */
[----:B--2---:R-:W-:-:S05]  /*00a0*/  IMAD R5, R5, UR5, R2 ;  /* 0x0000000505057c24 */ /* 0x004fca000f8e0202 */
[----:B------:R-:W-:-:S13]  /*00b0*/  ISETP.GE.OR P0, PT, R5, UR6, P0 ;  /* 0x0000000605007c0c */ /* 0x000fda0008706670 */
[----:B------:R-:W-:Y:S05]  /*00c0*/  @P0 EXIT ;  /* 0x000000000000094d */ /* 0x000fea0003800000 */
[----:B------:R-:W0:Y:S01]  /*00d0*/  LDC.64 R2, c[0x0][0x380] ;  /* 0x0000e000ff027b82 */ /* 0x000e220000000a00 */
[----:B------:R-:W1:Y:S01]  /*00e0*/  LDCU.64 UR4, c[0x0][0x358] ;  /* 0x00006b00ff0477ac */ /* 0x000e620008000a00 */
[----:B------:R-:W-:-:S06]  /*00f0*/  IMAD R13, R0, UR6, R5 ;  /* 0x00000006000d7c24 */ /* 0x000fcc000f8e0205 */
[----:B------:R-:W2:Y:S08]  /*0100*/  LDC.64 R4, c[0x0][0x388] ;  /* 0x0000e200ff047b82 */ /* 0x000eb00000000a00 */
[----:B------:R-:W3:Y:S01]  /*0110*/  LDC.64 R6, c[0x0][0x390] ;  /* 0x0000e400ff067b82 */ /* 0x000ee20000000a00 */
[----:B0-----:R-:W-:-:S07]  /*0120*/  IMAD.WIDE R2, R13, 0x4, R2 ;  /* 0x000000040d027825 */ /* 0x001fce00078e0202 */
[----:B------:R-:W0:Y:S01]  /*0130*/  LDC.64 R8, c[0x0][0x398] ;  /* 0x0000e600ff087b82 */ /* 0x000e220000000a00 */
[----:B-1----:R1:W4:Y:S01]  /*0140*/  LDG.E R15, desc[UR4][R2.64] ;  /* 0x00000004020f7981 */ /* 0x002322000c1e1900 */
[----:B--2---:R-:W-:-:S06]  /*0150*/  IMAD.WIDE R4, R13, 0x4, R4 ;  /* 0x000000040d047825 */ /* 0x004fcc00078e0204 */
[----:B------:R-:W2:Y:S01]  /*0160*/  LDC.64 R10, c[0x0][0x3a0] ;  /* 0x0000e800ff0a7b82 */ /* 0x000ea20000000a00 */
[----:B---3--:R-:W-:-:S07]  /*0170*/  IMAD.WIDE R6, R13, 0x4, R6 ;  /* 0x000000040d067825 */ /* 0x008fce00078e0206 */
[----:B-1----:R-:W1:Y:S01]  /*0180*/  LDC.64 R2, c[0x0][0x3a8] ;  /* 0x0000ea00ff027b82 */ /* 0x002e620000000a00 */
[----:B----4-:R-:W-:Y:S04]  /*0190*/  STG.E desc[UR4][R4.64], R15 ;  /* 0x0000000f04007986 */ /* 0x010fe8000c101904 */
[----:B------:R-:W3:Y:S01]  /*01a0*/  LDG.E R7, desc[UR4][R6.64] ;  /* 0x0000000406077981 */ /* 0x000ee2000c1e1900 */
[----:B0-----:R-:W-:-:S04]  /*01b0*/  IMAD.WIDE R8, R13, 0x4, R8 ;  /* 0x000000040d087825 */ /* 0x001fc800078e0208 */
[C---:B--2---:R-:W-:Y:S01]  /*01c0*/  IMAD.WIDE R10, R13.reuse, 0x4, R10 ;  /* 0x000000040d0a7825 */ /* 0x044fe200078e020a */
[----:B---3--:R-:W-:Y:S05]  /*01d0*/  STG.E desc[UR4][R8.64], R7 ;  /* 0x0000000708007986 */ /* 0x008fea000c101904 */
[----:B------:R-:W2:Y:S01]  /*01e0*/  LDG.E R11, desc[UR4][R10.64] ;  /* 0x000000040a0b7981 */ /* 0x000ea2000c1e1900 */
[----:B-1----:R-:W-:-:S05]  /*01f0*/  IMAD.WIDE R2, R13, 0x4, R2 ;  /* 0x000000040d027825 */ /* 0x002fca00078e0202 */
[----:B--2---:R-:W-:Y:S01]  /*0200*/  STG.E desc[UR4][R2.64], R11 ;  /* 0x0000000b02007986 */ /* 0x004fe2000c101904 */
[----:B------:R-:W-:Y:S05]  /*0210*/  EXIT ;  /* 0x000000000000794d */ /* 0x000fea0003800000 */
.L_x_0:
[----:B------:R-:W-:-:S00]  /*0220*/  BRA `(.L_x_0) ;  /* 0xfffffffc00fc7947 */ /* 0x000fc0000383ffff */
[----:B------:R-:W-:-:S00]  /*0230*/  NOP ;  /* 0x0000000000007918 */ /* 0x000fc00000000000 */
        /* <DEDUP_REMOVED lines=12> */
.L_x_10:


//--------------------- .text._Z6doBlurPiS_S_S_S_S_ii --------------------------
	.section	.text._Z6doBlurPiS_S_S_S_S_ii,"ax",@progbits
	.align	128
        .global         _Z6doBlurPiS_S_S_S_S_ii
        .type           _Z6doBlurPiS_S_S_S_S_ii,@function
        .size           _Z6doBlurPiS_S_S_S_S_ii,(.L_x_11 - _Z6doBlurPiS_S_S_S_S_ii)
        .other          _Z6doBlurPiS_S_S_S_S_ii,@"STO_CUDA_ENTRY STV_DEFAULT"
_Z6doBlurPiS_S_S_S_S_ii:
.text._Z6doBlurPiS_S_S_S_S_ii:
[----:B------:R-:W-:Y:S01]  /*0000*/  LDC R1, c[0x0][0x37c] ;  /* 0x0000df00ff017b82 */ /* 0x000fe20000000800 */
[----:B------:R-:W0:Y:S07]  /*0010*/  S2R R0, SR_TID.Y ;  /* 0x0000000000007919 */ /* 0x000e2e0000002200 */
[----:B------:R-:W0:Y:S01]  /*0020*/  S2UR UR4, SR_CTAID.Y ;  /* 0x00000000000479c3 */ /* 0x000e220000002600 */
[----:B------:R-:W1:Y:S07]  /*0030*/  S2R R4, SR_TID.X ;  /* 0x0000000000047919 */ /* 0x000e6e0000002100 */
[----:B------:R-:W0:Y:S08]  /*0040*/  LDC R5, c[0x0][0x364] ;  /* 0x0000d900ff057b82 */ /* 0x000e300000000800 */
[----:B------:R-:W1:Y:S08]  /*0050*/  S2UR UR5, SR_CTAID.X ;  /* 0x00000000000579c3 */ /* 0x000e700000002500 */
[----:B------:R-:W1:Y:S08]  /*0060*/  LDC R7, c[0x0][0x360] ;  /* 0x0000d800ff077b82 */ /* 0x000e700000000800 */
[----:B------:R-:W2:Y:S01]  /*0070*/  LDC.64 R2, c[0x0][0x3b0] ;  /* 0x0000ec00ff027b82 */ /* 0x000ea20000000a00 */
[----:B0-----:R-:W-:-:S02]  /*0080*/  IMAD R5, R5, UR4, R0 ;  /* 0x0000000405057c24 */ /* 0x001fc4000f8e0200 */
[----:B-1----:R-:W-:-:S03]  /*0090*/  IMAD R7, R7, UR5, R4 ;  /* 0x0000000507077c24 */ /* 0x002fc6000f8e0204 */
[----:B--2---:R-:W-:-:S04]  /*00a0*/  ISETP.GE.AND P0, PT, R5, R3, PT ;  /* 0x000000030500720c */ /* 0x004fc80003f06270 */
[----:B------:R-:W-:-:S13]  /*00b0*/  ISETP.GE.OR P0, PT, R7, R2, P0 ;  /* 0x000000020700720c */ /* 0x000fda0000706670 */
[----:B------:R-:W-:Y:S05]  /*00c0*/  @P0 EXIT ;  /* 0x000000000000094d */ /* 0x000fea0003800000 */
[----:B------:R-:W-:Y:S01]  /*00d0*/  VIADD R0, R3, 0xffffffff ;  /* 0xffffffff03007836 */ /* 0x000fe20000000000 */
[----:B------:R-:W0:Y:S01]  /*00e0*/  LDCU.64 UR4, c[0x0][0x358] ;  /* 0x00006b00ff0477ac */ /* 0x000e220008000a00 */
[----:B------:R-:W-:-:S03]  /*00f0*/  VIADD R4, R2, 0xffffffff ;  /* 0xffffffff02047836 */ /* 0x000fc60000000000 */
[----:B------:R-:W-:-:S04]  /*0100*/  ISETP.NE.AND P0, PT, R5, R0, PT ;  /* 0x000000000500720c */ /* 0x000fc80003f05270 */
[----:B------:R-:W-:-:S04]  /*0110*/  ISETP.EQ.OR P0, PT, R5, RZ, !P0 ;  /* 0x000000ff0500720c */ /* 0x000fc80004702670 */
[----:B------:R-:W-:-:S04]  /*0120*/  ISETP.EQ.OR P1, PT, R7, RZ, P0 ;  /* 0x000000ff0700720c */ /* 0x000fc80000722670 */
[----:B------:R-:W-:-:S13]  /*0130*/  ISETP.EQ.OR P1, PT, R7, R4, P1 ;  /* 0x000000040700720c */ /* 0x000fda0000f22670 */
[----:B0-----:R-:W-:Y:S05]  /*0140*/  @P1 BRA `(.L_x_1) ;  /* 0x0000000400041947 */ /* 0x001fea0003800000 */
[----:B------:R-:W0:Y:S01]  /*0150*/  LDC.64 R8, c[0x0][0x388] ;  /* 0x0000e200ff087b82 */ /* 0x000e220000000a00 */
[----:B------:R-:W1:Y:S01]  /*0160*/  LDCU.64 UR6, c[0x0][0x388] ;  /* 0x00007100ff0677ac */ /* 0x000e620008000a00 */
[C---:B------:R-:W-:Y:S01]  /*0170*/  IMAD R4, R5.reuse, R2, RZ ;  /* 0x0000000205047224 */ /* 0x040fe200078e02ff */
[----:B------:R-:W-:Y:S01]  /*0180*/  SHF.R.S32.HI R11, RZ, 0x1f, R7 ;  /* 0x0000001fff0b7819 */ /* 0x000fe20000011407 */
[----:B------:R-:W-:-:S03]  /*0190*/  VIADD R3, R5, 0xffffffff ;  /* 0xffffffff05037836 */ /* 0x000fc60000000000 */
[----:B------:R-:W-:Y:S01]  /*01a0*/  IADD3 R0, P0, PT, R7, R4, RZ ;  /* 0x0000000407007210 */ /* 0x000fe20007f1e0ff */
[----:B------:R-:W-:-:S03]  /*01b0*/  IMAD R3, R3, R2, R7 ;  /* 0x0000000203037224 */ /* 0x000fc600078e0207 */
[----:B------:R-:W-:Y:S02]  /*01c0*/  LEA.HI.X.SX32 R11, R4, R11, 0x1, P0 ;  /* 0x0000000b040b7211 */ /* 0x000fe400000f0eff */
[C---:B------:R-:W-:Y:S02]  /*01d0*/  SHF.L.U32 R5, R0.reuse, 0x2, RZ ;  /* 0x0000000200057819 */ /* 0x040fe400000006ff */
[----:B------:R-:W-:Y:S02]  /*01e0*/  IADD3 R4, PT, PT, R7, R2, R4 ;  /* 0x0000000207047210 */ /* 0x000fe40007ffe004 */
[----:B------:R-:W-:Y:S01]  /*01f0*/  SHF.L.U64.HI R0, R0, 0x2, R11 ;  /* 0x0000000200007819 */ /* 0x000fe2000001020b */
[----:B------:R-:W2:Y:S01]  /*0200*/  LDC.64 R6, c[0x0][0x398] ;  /* 0x0000e600ff067b82 */ /* 0x000ea20000000a00 */
[----:B-1----:R-:W-:-:S04]  /*0210*/  IADD3 R14, P0, PT, R5, UR6, RZ ;  /* 0x00000006050e7c10 */ /* 0x002fc8000ff1e0ff */
[----:B------:R-:W-:Y:S01]  /*0220*/  IADD3.X R15, PT, PT, R0, UR7, RZ, P0, !PT ;  /* 0x00000007000f7c10 */ /* 0x000fe200087fe4ff */
[--C-:B0-----:R-:W-:Y:S01]  /*0230*/  IMAD.WIDE R10, R4, 0x4, R8.reuse ;  /* 0x00000004040a7825 */ /* 0x101fe200078e0208 */
[----:B------:R-:W0:Y:S03]  /*0240*/  LDCU.64 UR6, c[0x0][0x398] ;  /* 0x00007300ff0677ac */ /* 0x000e260008000a00 */
[C---:B------:R-:W-:Y:S01]  /*0250*/  IMAD.WIDE R12, R3.reuse, 0x4, R8 ;  /* 0x00000004030c7825 */ /* 0x040fe200078e0208 */
[----:B------:R-:W3:Y:S01]  /*0260*/  LDG.E R16, desc[UR4][R14.64+0x4] ;  /* 0x000004040e107981 */ /* 0x000ee2000c1e1900 */
[----:B------:R-:W1:Y:S03]  /*0270*/  LDC.64 R8, c[0x0][0x380] ;  /* 0x0000e000ff087b82 */ /* 0x000e660000000a00 */
[----:B------:R-:W3:Y:S04]  /*0280*/  LDG.E R10, desc[UR4][R10.64] ;  /* 0x000000040a0a7981 */ /* 0x000ee8000c1e1900 */
[----:B------:R-:W3:Y:S04]  /*0290*/  LDG.E R13, desc[UR4][R12.64] ;  /* 0x000000040c0d7981 */ /* 0x000ee8000c1e1900 */
[----:B------:R2:W4:Y:S01]  /*02a0*/  LDG.E R17, desc[UR4][R14.64+-0x4] ;  /* 0xfffffc040e117981 */ /* 0x000522000c1e1900 */
[----:B------:R-:W-:-:S02]  /*02b0*/  IMAD.IADD R2, R3, 0x1, R2 ;  /* 0x0000000103027824 */ /* 0x000fc400078e0202 */
[----:B--2---:R-:W-:Y:S01]  /*02c0*/  IMAD.WIDE R14, R4, 0x4, R6 ;  /* 0x00000004040e7825 */ /* 0x004fe200078e0206 */
[----:B---3--:R-:W-:-:S05]  /*02d0*/  IADD3 R16, PT, PT, R16, R13, R10 ;  /* 0x0000000d10107210 */ /* 0x008fca0007ffe00a */
[----:B----4-:R-:W-:-:S05]  /*02e0*/  IMAD.IADD R16, R16, 0x1, R17 ;  /* 0x0000000110107824 */ /* 0x010fca00078e0211 */
[----:B------:R-:W-:Y:S02]  /*02f0*/  SHF.R.S32.HI R17, RZ, 0x1f, R16 ;  /* 0x0000001fff117819 */ /* 0x000fe40000011410 */
[----:B0-----:R-:W-:Y:S02]  /*0300*/  IADD3 R10, P0, PT, R5, UR6, RZ ;  /* 0x00000006050a7c10 */ /* 0x001fe4000ff1e0ff */
[----:B------:R-:W-:Y:S01]  /*0310*/  LEA.HI R17, R17, R16, RZ, 0x2 ;  /* 0x0000001011117211 */ /* 0x000fe200078f10ff */
[----:B-1----:R-:W-:Y:S01]  /*0320*/  IMAD.WIDE R12, R2, 0x4, R8 ;  /* 0x00000004020c7825 */ /* 0x002fe200078e0208 */
[----:B------:R-:W-:Y:S01]  /*0330*/  IADD3.X R11, PT, PT, R0, UR7, RZ, P0, !PT ;  /* 0x00000007000b7c10 */ /* 0x000fe200087fe4ff */
[----:B------:R-:W0:Y:S01]  /*0340*/  LDC.64 R8, c[0x0][0x390] ;  /* 0x0000e400ff087b82 */ /* 0x000e220000000a00 */
[----:B------:R-:W-:Y:S01]  /*0350*/  SHF.R.S32.HI R19, RZ, 0x2, R17 ;  /* 0x00000002ff137819 */ /* 0x000fe20000011411 */
[----:B------:R-:W-:Y:S01]  /*0360*/  IMAD.WIDE R16, R3, 0x4, R6 ;  /* 0x0000000403107825 */ /* 0x000fe200078e0206 */
[----:B------:R-:W1:Y:S03]  /*0370*/  LDCU.64 UR6, c[0x0][0x3a8] ;  /* 0x00007500ff0677ac */ /* 0x000e660008000a00 */
[----:B------:R1:W-:Y:S02]  /*0380*/  STG.E desc[UR4][R12.64], R19 ;  /* 0x000000130c007986 */ /* 0x0003e4000c101904 */
[----:B------:R-:W2:Y:S02]  /*0390*/  LDC.64 R6, c[0x0][0x3a8] ;  /* 0x0000ea00ff067b82 */ /* 0x000ea40000000a00 */
[----:B------:R-:W3:Y:S04]  /*03a0*/  LDG.E R14, desc[UR4][R14.64] ;  /* 0x000000040e0e7981 */ /* 0x000ee8000c1e1900 */
[----:B------:R-:W3:Y:S04]  /*03b0*/  LDG.E R17, desc[UR4][R16.64] ;  /* 0x0000000410117981 */ /* 0x000ee8000c1e1900 */
[----:B------:R-:W3:Y:S04]  /*03c0*/  LDG.E R18, desc[UR4][R10.64+0x4] ;  /* 0x000004040a127981 */ /* 0x000ee8000c1e1900 */
[----:B------:R4:W5:Y:S01]  /*03d0*/  LDG.E R21, desc[UR4][R10.64+-0x4] ;  /* 0xfffffc040a157981 */ /* 0x000962000c1e1900 */
[----:B-1----:R-:W-:Y:S01]  /*03e0*/  IADD3 R12, P0, PT, R5, UR6, RZ ;  /* 0x00000006050c7c10 */ /* 0x002fe2000ff1e0ff */
[----:B0-----:R-:W-:-:S03]  /*03f0*/  IMAD.WIDE R8, R2, 0x4, R8 ;  /* 0x0000000402087825 */ /* 0x001fc600078e0208 */
[----:B------:R-:W-:Y:S01]  /*0400*/  IADD3.X R13, PT, PT, R0, UR7, RZ, P0, !PT ;  /* 0x00000007000d7c10 */ /* 0x000fe200087fe4ff */
[--C-:B--2---:R-:W-:Y:S01]  /*0410*/  IMAD.WIDE R4, R4, 0x4, R6.reuse ;  /* 0x0000000404047825 */ /* 0x104fe200078e0206 */
[----:B----4-:R-:W0:Y:S03]  /*0420*/  LDC.64 R10, c[0x0][0x3a0] ;  /* 0x0000e800ff0a7b82 */ /* 0x010e260000000a00 */
[----:B------:R-:W-:Y:S01]  /*0430*/  IMAD.WIDE R6, R3, 0x4, R6 ;  /* 0x0000000403067825 */ /* 0x000fe200078e0206 */
[----:B---3--:R-:W-:-:S05]  /*0440*/  IADD3 R18, PT, PT, R18, R17, R14 ;  /* 0x0000001112127210 */ /* 0x008fca0007ffe00e */
[----:B-----5:R-:W-:-:S05]  /*0450*/  IMAD.IADD R18, R18, 0x1, R21 ;  /* 0x0000000112127824 */ /* 0x020fca00078e0215 */
[----:B------:R-:W-:-:S04]  /*0460*/  SHF.R.S32.HI R21, RZ, 0x1f, R18 ;  /* 0x0000001fff157819 */ /* 0x000fc80000011412 */
[----:B------:R-:W-:-:S04]  /*0470*/  LEA.HI R21, R21, R18, RZ, 0x2 ;  /* 0x0000001215157211 */ /* 0x000fc800078f10ff */
[----:B------:R-:W-:-:S05]  /*0480*/  SHF.R.S32.HI R21, RZ, 0x2, R21 ;  /* 0x00000002ff157819 */ /* 0x000fca0000011415 */
[----:B------:R1:W-:Y:S04]  /*0490*/  STG.E desc[UR4][R8.64], R21 ;  /* 0x0000001508007986 */ /* 0x0003e8000c101904 */
[----:B------:R-:W2:Y:S04]  /*04a0*/  LDG.E R4, desc[UR4][R4.64] ;  /* 0x0000000404047981 */ /* 0x000ea8000c1e1900 */
[----:B------:R-:W2:Y:S04]  /*04b0*/  LDG.E R7, desc[UR4][R6.64] ;  /* 0x0000000406077981 */ /* 0x000ea8000c1e1900 */
[----:B------:R-:W2:Y:S04]  /*04c0*/  LDG.E R0, desc[UR4][R12.64+0x4] ;  /* 0x000004040c007981 */ /* 0x000ea8000c1e1900 */
[----:B------:R-:W3:Y:S01]  /*04d0*/  LDG.E R3, desc[UR4][R12.64+-0x4] ;  /* 0xfffffc040c037981 */ /* 0x000ee2000c1e1900 */
[----:B--2---:R-:W-:-:S04]  /*04e0*/  IADD3 R0, PT, PT, R0, R7, R4 ;  /* 0x0000000700007210 */ /* 0x004fc80007ffe004 */
[----:B---3--:R-:W-:-:S04]  /*04f0*/  IADD3 R0, PT, PT, R0, R3, RZ ;  /* 0x0000000300007210 */ /* 0x008fc80007ffe0ff */
[----:B------:R-:W-:-:S04]  /*0500*/  SHF.R.S32.HI R3, RZ, 0x1f, R0 ;  /* 0x0000001fff037819 */ /* 0x000fc80000011400 */
[----:B------:R-:W-:Y:S01]  /*0510*/  LEA.HI R0, R3, R0, RZ, 0x2 ;  /* 0x0000000003007211 */ /* 0x000fe200078f10ff */
[----:B0-----:R-:W-:-:S03]  /*0520*/  IMAD.WIDE R2, R2, 0x4, R10 ;  /* 0x0000000402027825 */ /* 0x001fc600078e020a */
[----:B-1----:R-:W-:-:S05]  /*0530*/  SHF.R.S32.HI R9, RZ, 0x2, R0 ;  /* 0x00000002ff097819 */ /* 0x002fca0000011400 */
[----:B------:R-:W-:Y:S01]  /*0540*/  STG.E desc[UR4][R2.64], R9 ;  /* 0x0000000902007986 */ /* 0x000fe2000c101904 */
[----:B------:R-:W-:Y:S05]  /*0550*/  EXIT ;  /* 0x000000000000794d */ /* 0x000fea0003800000 */
.L_x_1:
[----:B------:R-:W-:-:S04]  /*0560*/  ISETP.NE.AND P1, PT, R7, R4, PT ;  /* 0x000000040700720c */ /* 0x000fc80003f25270 */
[----:B------:R-:W-:-:S04]  /*0570*/  ISETP.EQ.OR P1, PT, R7, RZ, !P1 ;  /* 0x000000ff0700720c */ /* 0x000fc80004f22670 */
[----:B------:R-:W-:-:S13]  /*0580*/  ISETP.NE.OR P2, PT, R5, RZ, P1 ;  /* 0x000000ff0500720c */ /* 0x000fda0000f45670 */
[----:B------:R-:W-:Y:S05]  /*0590*/  @P2 BRA `(.L_x_2) ;  /* 0x0000000000982947 */ /* 0x000fea0003800000 */
[----:B------:R-:W0:Y:S01]  /*05a0*/  LDC.64 R8, c[0x0][0x388] ;  /* 0x0000e200ff087b82 */ /* 0x000e220000000a00 */
[----:B------:R-:W-:-:S07]  /*05b0*/  IMAD.IADD R2, R7, 0x1, R2 ;  /* 0x0000000107027824 */ /* 0x000fce00078e0202 */
[----:B------:R-:W1:Y:S08]  /*05c0*/  LDC.64 R10, c[0x0][0x380] ;  /* 0x0000e000ff0a7b82 */ /* 0x000e700000000a00 */
[----:B------:R-:W2:Y:S01]  /*05d0*/  LDC.64 R14, c[0x0][0x398] ;  /* 0x0000e600ff0e7b82 */ /* 0x000ea20000000a00 */
[----:B0-----:R-:W-:-:S04]  /*05e0*/  IMAD.WIDE R4, R2, 0x4, R8 ;  /* 0x0000000402047825 */ /* 0x001fc800078e0208 */
[C---:B------:R-:W-:Y:S02]  /*05f0*/  IMAD.WIDE R8, R7.reuse, 0x4, R8 ;  /* 0x0000000407087825 */ /* 0x040fe400078e0208 */
[----:B------:R-:W3:Y:S04]  /*0600*/  LDG.E R4, desc[UR4][R4.64] ;  /* 0x0000000404047981 */ /* 0x000ee8000c1e1900 */
[----:B------:R-:W3:Y:S04]  /*0610*/  LDG.E R3, desc[UR4][R8.64+0x4] ;  /* 0x0000040408037981 */ /* 0x000ee8000c1e1900 */
[----:B------:R0:W3:Y:S01]  /*0620*/  LDG.E R0, desc[UR4][R8.64+-0x4] ;  /* 0xfffffc0408007981 */ /* 0x0000e2000c1e1900 */
[----:B-1----:R-:W-:-:S04]  /*0630*/  IMAD.WIDE R10, R7, 0x4, R10 ;  /* 0x00000004070a7825 */ /* 0x002fc800078e020a */
[----:B--2---:R-:W-:-:S04]  /*0640*/  IMAD.WIDE R12, R2, 0x4, R14 ;  /* 0x00000004020c7825 */ /* 0x004fc800078e020e */
[----:B------:R-:W-:Y:S01]  /*0650*/  IMAD.WIDE R14, R7, 0x4, R14 ;  /* 0x00000004070e7825 */ /* 0x000fe200078e020e */
[----:B0-----:R-:W0:Y:S01]  /*0660*/  LDC.64 R8, c[0x0][0x3a8] ;  /* 0x0000ea00ff087b82 */ /* 0x001e220000000a00 */
[----:B---3--:R-:W-:-:S07]  /*0670*/  IADD3 R0, PT, PT, R0, R3, R4 ;  /* 0x0000000300007210 */ /* 0x008fce0007ffe004 */
[----:B------:R-:W1:Y:S01]  /*0680*/  LDC.64 R4, c[0x0][0x390] ;  /* 0x0000e400ff047b82 */ /* 0x000e620000000a00 */
[----:B------:R-:W-:-:S05]  /*0690*/  IMAD.HI R0, R0, 0x55555556, RZ ;  /* 0x5555555600007827 */ /* 0x000fca00078e02ff */
[----:B------:R-:W-:-:S05]  /*06a0*/  LEA.HI R17, R0, R0, RZ, 0x1 ;  /* 0x0000000000117211 */ /* 0x000fca00078f08ff */
[----:B------:R2:W-:Y:S04]  /*06b0*/  STG.E desc[UR4][R10.64], R17 ;  /* 0x000000110a007986 */ /* 0x0005e8000c101904 */
[----:B------:R-:W3:Y:S04]  /*06c0*/  LDG.E R12, desc[UR4][R12.64] ;  /* 0x000000040c0c7981 */ /* 0x000ee8000c1e1900 */
[----:B------:R-:W3:Y:S04]  /*06d0*/  LDG.E R3, desc[UR4][R14.64+0x4] ;  /* 0x000004040e037981 */ /* 0x000ee8000c1e1900 */
[----:B------:R-:W3:Y:S01]  /*06e0*/  LDG.E R0, desc[UR4][R14.64+-0x4] ;  /* 0xfffffc040e007981 */ /* 0x000ee2000c1e1900 */
[----:B-1----:R-:W-:Y:S01]  /*06f0*/  IMAD.WIDE R4, R7, 0x4, R4 ;  /* 0x0000000407047825 */ /* 0x002fe200078e0204 */
[----:B--2---:R-:W1:Y:S01]  /*0700*/  LDC.64 R10, c[0x0][0x3a0] ;  /* 0x0000e800ff0a7b82 */ /* 0x004e620000000a00 */
[----:B---3--:R-:W-:-:S02]  /*0710*/  IADD3 R0, PT, PT, R0, R3, R12 ;  /* 0x0000000300007210 */ /* 0x008fc40007ffe00c */
[----:B0-----:R-:W-:-:S04]  /*0720*/  IMAD.WIDE R2, R2, 0x4, R8 ;  /* 0x0000000402027825 */ /* 0x001fc800078e0208 */
[----:B------:R-:W-:-:S04]  /*0730*/  IMAD.HI R0, R0, 0x55555556, RZ ;  /* 0x5555555600007827 */ /* 0x000fc800078e02ff */
[----:B------:R-:W-:Y:S01]  /*0740*/  IMAD.WIDE R8, R7, 0x4, R8 ;  /* 0x0000000407087825 */ /* 0x000fe200078e0208 */
[----:B------:R-:W-:-:S05]  /*0750*/  LEA.HI R19, R0, R0, RZ, 0x1 ;  /* 0x0000000000137211 */ /* 0x000fca00078f08ff */
[----:B------:R-:W-:Y:S04]  /*0760*/  STG.E desc[UR4][R4.64], R19 ;  /* 0x0000001304007986 */ /* 0x000fe8000c101904 */
[----:B------:R-:W2:Y:S04]  /*0770*/  LDG.E R2, desc[UR4][R2.64] ;  /* 0x0000000402027981 */ /* 0x000ea8000c1e1900 */
[----:B------:R-:W2:Y:S04]  /*0780*/  LDG.E R13, desc[UR4][R8.64+0x4] ;  /* 0x00000404080d7981 */ /* 0x000ea8000c1e1900 */
[----:B------:R-:W2:Y:S01]  /*0790*/  LDG.E R0, desc[UR4][R8.64+-0x4] ;  /* 0xfffffc0408007981 */ /* 0x000ea2000c1e1900 */
[----:B-1----:R-:W-:Y:S01]  /*07a0*/  IMAD.WIDE R6, R7, 0x4, R10 ;  /* 0x0000000407067825 */ /* 0x002fe200078e020a */
[----:B--2---:R-:W-:-:S05]  /*07b0*/  IADD3 R0, PT, PT, R0, R13, R2 ;  /* 0x0000000d00007210 */ /* 0x004fca0007ffe002 */
[----:B------:R-:W-:-:S05]  /*07c0*/  IMAD.HI R0, R0, 0x55555556, RZ ;  /* 0x5555555600007827 */ /* 0x000fca00078e02ff */
[----:B------:R-:W-:-:S05]  /*07d0*/  LEA.HI R11, R0, R0, RZ, 0x1 ;  /* 0x00000000000b7211 */ /* 0x000fca00078f08ff */
[----:B------:R-:W-:Y:S01]  /*07e0*/  STG.E desc[UR4][R6.64], R11 ;  /* 0x0000000b06007986 */ /* 0x000fe2000c101904 */
[----:B------:R-:W-:Y:S05]  /*07f0*/  EXIT ;  /* 0x000000000000794d */ /* 0x000fea0003800000 */
.L_x_2:
[----:B------:R-:W-:-:S13]  /*0800*/  ISETP.NE.OR P1, PT, R5, R0, P1 ;  /* 0x000000000500720c */ /* 0x000fda0000f25670 */
[----:B------:R-:W-:Y:S05]  /*0810*/  @P1 BRA `(.L_x_3) ;  /* 0x0000000000d01947 */ /* 0x000fea0003800000 */
[----:B------:R-:W0:Y:S01]  /*0820*/  LDC.64 R8, c[0x0][0x388] ;  /* 0x0000e200ff087b82 */ /* 0x000e220000000a00 */
[----:B------:R-:W1:Y:S01]  /*0830*/  LDCU.64 UR6, c[0x0][0x388] ;  /* 0x00007100ff0677ac */ /* 0x000e620008000a00 */
[C---:B------:R-:W-:Y:S01]  /*0840*/  IMAD R0, R5.reuse, R2, RZ ;  /* 0x0000000205007224 */ /* 0x040fe200078e02ff */
[----:B------:R-:W-:Y:S01]  /*0850*/  SHF.R.S32.HI R3, RZ, 0x1f, R7 ;  /* 0x0000001fff037819 */ /* 0x000fe20000011407 */
[----:B------:R-:W-:-:S03]  /*0860*/  VIADD R5, R5, 0xffffffff ;  /* 0xffffffff05057836 */ /* 0x000fc60000000000 */
[----:B------:R-:W-:Y:S01]  /*0870*/  IADD3 R4, P0, PT, R7, R0, RZ ;  /* 0x0000000007047210 */ /* 0x000fe20007f1e0ff */
[----:B------:R-:W-:Y:S01]  /*0880*/  IMAD R7, R5, R2, R7 ;  /* 0x0000000205077224 */ /* 0x000fe200078e0207 */
[----:B------:R-:W2:Y:S02]  /*0890*/  LDC.64 R12, c[0x0][0x380] ;  /* 0x0000e000ff0c7b82 */ /* 0x000ea40000000a00 */
[----:B------:R-:W-:Y:S01]  /*08a0*/  LEA.HI.X.SX32 R11, R0, R3, 0x1, P0 ;  /* 0x00000003000b7211 */ /* 0x000fe200000f0eff */
[----:B------:R-:W-:-:S03]  /*08b0*/  IMAD.SHL.U32 R3, R4, 0x4, RZ ;  /* 0x0000000404037824 */ /* 0x000fc600078e00ff */
[----:B------:R-:W-:Y:S02]  /*08c0*/  SHF.L.U64.HI R0, R4, 0x2, R11 ;  /* 0x0000000204007819 */ /* 0x000fe4000001020b */
[----:B------:R-:W3:Y:S01]  /*08d0*/  LDC.64 R4, c[0x0][0x398] ;  /* 0x0000e600ff047b82 */ /* 0x000ee20000000a00 */
[----:B-1----:R-:W-:-:S04]  /*08e0*/  IADD3 R10, P0, PT, R3, UR6, RZ ;  /* 0x00000006030a7c10 */ /* 0x002fc8000ff1e0ff */
[----:B------:R-:W-:Y:S01]  /*08f0*/  IADD3.X R11, PT, PT, R0, UR7, RZ, P0, !PT ;  /* 0x00000007000b7c10 */ /* 0x000fe200087fe4ff */
[C---:B0-----:R-:W-:Y:S01]  /*0900*/  IMAD.WIDE R8, R7.reuse, 0x4, R8 ;  /* 0x0000000407087825 */ /* 0x041fe200078e0208 */
[----:B------:R-:W0:Y:S03]  /*0910*/  LDCU.64 UR6, c[0x0][0x398] ;  /* 0x00007300ff0677ac */ /* 0x000e260008000a00 */
[----:B------:R-:W4:Y:S04]  /*0920*/  LDG.E R15, desc[UR4][R10.64+0x4] ;  /* 0x000004040a0f7981 */ /* 0x000f28000c1e1900 */
[----:B------:R-:W4:Y:S04]  /*0930*/  LDG.E R8, desc[UR4][R8.64] ;  /* 0x0000000408087981 */ /* 0x000f28000c1e1900 */
[----:B------:R1:W4:Y:S01]  /*0940*/  LDG.E R6, desc[UR4][R10.64+-0x4] ;  /* 0xfffffc040a067981 */ /* 0x000322000c1e1900 */
[----:B------:R-:W-:-:S02]  /*0950*/  IADD3 R2, PT, PT, R7, R2, RZ ;  /* 0x0000000207027210 */ /* 0x000fc40007ffe0ff */
[----:B0-----:R-:W-:-:S03]  /*0960*/  IADD3 R14, P0, PT, R3, UR6, RZ ;  /* 0x00000006030e7c10 */ /* 0x001fc6000ff1e0ff */
[----:B--2---:R-:W-:Y:S01]  /*0970*/  IMAD.WIDE R12, R2, 0x4, R12 ;  /* 0x00000004020c7825 */ /* 0x004fe200078e020c */
[----:B-1----:R-:W0:Y:S03]  /*0980*/  LDC.64 R10, c[0x0][0x3a8] ;  /* 0x0000ea00ff0a7b82 */ /* 0x002e260000000a00 */
[----:B---3--:R-:W-:Y:S01]  /*0990*/  IMAD.WIDE R4, R7, 0x4, R4 ;  /* 0x0000000407047825 */ /* 0x008fe200078e0204 */
[----:B----4-:R-:W-:Y:S02]  /*09a0*/  IADD3 R6, PT, PT, R6, R15, R8 ;  /* 0x0000000f06067210 */ /* 0x010fe40007ffe008 */
[----:B------:R-:W-:Y:S02]  /*09b0*/  IADD3.X R15, PT, PT, R0, UR7, RZ, P0, !PT ;  /* 0x00000007000f7c10 */ /* 0x000fe400087fe4ff */
[----:B------:R-:W1:Y:S01]  /*09c0*/  LDC.64 R8, c[0x0][0x390] ;  /* 0x0000e400ff087b82 */ /* 0x000e620000000a00 */
[----:B------:R-:W2:Y:S01]  /*09d0*/  LDCU.64 UR6, c[0x0][0x3a8] ;  /* 0x00007500ff0677ac */ /* 0x000ea20008000a00 */
[----:B------:R-:W-:-:S05]  /*09e0*/  IMAD.HI R6, R6, 0x55555556, RZ ;  /* 0x5555555606067827 */ /* 0x000fca00078e02ff */
[----:B------:R-:W-:-:S05]  /*09f0*/  LEA.HI R19, R6, R6, RZ, 0x1 ;  /* 0x0000000606137211 */ /* 0x000fca00078f08ff */
[----:B------:R-:W-:Y:S04]  /*0a00*/  STG.E desc[UR4][R12.64], R19 ;  /* 0x000000130c007986 */ /* 0x000fe8000c101904 */
[----:B------:R-:W3:Y:S04]  /*0a10*/  LDG.E R17, desc[UR4][R14.64+0x4] ;  /* 0x000004040e117981 */ /* 0x000ee8000c1e1900 */
[----:B------:R-:W3:Y:S04]  /*0a20*/  LDG.E R6, desc[UR4][R14.64+-0x4] ;  /* 0xfffffc040e067981 */ /* 0x000ee8000c1e1900 */
[----:B------:R-:W3:Y:S01]  /*0a30*/  LDG.E R4, desc[UR4][R4.64] ;  /* 0x0000000404047981 */ /* 0x000ee2000c1e1900 */
[----:B--2---:R-:W-:Y:S01]  /*0a40*/  IADD3 R16, P0, PT, R3, UR6, RZ ;  /* 0x0000000603107c10 */ /* 0x004fe2000ff1e0ff */
[----:B-1----:R-:W-:-:S04]  /*0a50*/  IMAD.WIDE R8, R2, 0x4, R8 ;  /* 0x0000000402087825 */ /* 0x002fc800078e0208 */
[----:B0-----:R-:W-:Y:S01]  /*0a60*/  IMAD.WIDE R10, R7, 0x4, R10 ;  /* 0x00000004070a7825 */ /* 0x001fe200078e020a */
[----:B---3--:R-:W-:Y:S02]  /*0a70*/  IADD3 R6, PT, PT, R6, R17, R4 ;  /* 0x0000001106067210 */ /* 0x008fe40007ffe004 */
[----:B------:R-:W-:Y:S01]  /*0a80*/  IADD3.X R17, PT, PT, R0, UR7, RZ, P0, !PT ;  /* 0x0000000700117c10 */ /* 0x000fe200087fe4ff */
[----:B------:R-:W0:Y:S02]  /*0a90*/  LDC.64 R4, c[0x0][0x3a0] ;  /* 0x0000e800ff047b82 */ /* 0x000e240000000a00 */
[----:B------:R-:W-:-:S05]  /*0aa0*/  IMAD.HI R6, R6, 0x55555556, RZ ;  /* 0x5555555606067827 */ /* 0x000fca00078e02ff */
[----:B------:R-:W-:-:S05]  /*0ab0*/  LEA.HI R3, R6, R6, RZ, 0x1 ;  /* 0x0000000606037211 */ /* 0x000fca00078f08ff */
[----:B------:R-:W-:Y:S04]  /*0ac0*/  STG.E desc[UR4][R8.64], R3 ;  /* 0x0000000308007986 */ /* 0x000fe8000c101904 */
[----:B------:R-:W2:Y:S04]  /*0ad0*/  LDG.E R7, desc[UR4][R16.64+0x4] ;  /* 0x0000040410077981 */ /* 0x000ea8000c1e1900 */
[----:B------:R-:W2:Y:S04]  /*0ae0*/  LDG.E R0, desc[UR4][R16.64+-0x4] ;  /* 0xfffffc0410007981 */ /* 0x000ea8000c1e1900 */
[----:B------:R-:W2:Y:S01]  /*0af0*/  LDG.E R10, desc[UR4][R10.64] ;  /* 0x000000040a0a7981 */ /* 0x000ea2000c1e1900 */
[----:B0-----:R-:W-:Y:S01]  /*0b00*/  IMAD.WIDE R4, R2, 0x4, R4 ;  /* 0x0000000402047825 */ /* 0x001fe200078e0204 */
[----:B--2---:R-:W-:-:S05]  /*0b10*/  IADD3 R0, PT, PT, R0, R7, R10 ;  /* 0x0000000700007210 */ /* 0x004fca0007ffe00a */
[----:B------:R-:W-:-:S05]  /*0b20*/  IMAD.HI R0, R0, 0x55555556, RZ ;  /* 0x5555555600007827 */ /* 0x000fca00078e02ff */
[----:B------:R-:W-:-:S05]  /*0b30*/  LEA.HI R7, R0, R0, RZ, 0x1 ;  /* 0x0000000000077211 */ /* 0x000fca00078f08ff */
[----:B------:R-:W-:Y:S01]  /*0b40*/  STG.E desc[UR4][R4.64], R7 ;  /* 0x0000000704007986 */ /* 0x000fe2000c101904 */
[----:B------:R-:W-:Y:S05]  /*0b50*/  EXIT ;  /* 0x000000000000794d */ /* 0x000fea0003800000 */
.L_x_3:
[----:B------:R-:W-:-:S13]  /*0b60*/  ISETP.NE.OR P1, PT, R7, RZ, P0 ;  /* 0x000000ff0700720c */ /* 0x000fda0000725670 */
[----:B------:R-:W-:Y:S05]  /*0b70*/  @P1 BRA `(.L_x_4) ;  /* 0x0000000000b01947 */ /* 0x000fea0003800000 */
[----:B------:R-:W0:Y:S01]  /*0b80*/  LDC.64 R6, c[0x0][0x388] ;  /* 0x0000e200ff067b82 */ /* 0x000e220000000a00 */
[C---:B------:R-:W-:Y:S02]  /*0b90*/  VIADD R9, R5.reuse, 0xffffffff ;  /* 0xffffffff05097836 */ /* 0x040fe40000000000 */
[-C--:B------:R-:W-:Y:S02]  /*0ba0*/  IMAD R3, R5, R2.reuse, RZ ;  /* 0x0000000205037224 */ /* 0x080fe400078e02ff */
[----:B------:R-:W-:Y:S02]  /*0bb0*/  IMAD R4, R9, R2, RZ ;  /* 0x0000000209047224 */ /* 0x000fe400078e02ff */
[----:B------:R-:W-:Y:S01]  /*0bc0*/  IMAD.IADD R0, R3, 0x1, R2 ;  /* 0x0000000103007824 */ /* 0x000fe200078e0202 */
[----:B------:R-:W1:Y:S08]  /*0bd0*/  LDC.64 R14, c[0x0][0x398] ;  /* 0x0000e600ff0e7b82 */ /* 0x000e700000000a00 */
[----:B------:R-:W2:Y:S01]  /*0be0*/  LDC.64 R12, c[0x0][0x380] ;  /* 0x0000e000ff0c7b82 */ /* 0x000ea20000000a00 */
[----:B0-----:R-:W-:-:S07]  /*0bf0*/  IMAD.WIDE R8, R4, 0x4, R6 ;  /* 0x0000000404087825 */ /* 0x001fce00078e0206 */
[----:B------:R-:W0:Y:S01]  /*0c00*/  LDC.64 R18, c[0x0][0x3a8] ;  /* 0x0000ea00ff127b82 */ /* 0x000e220000000a00 */
[----:B------:R-:W-:-:S04]  /*0c10*/  IMAD.WIDE R6, R0, 0x4, R6 ;  /* 0x0000000400067825 */ /* 0x000fc800078e0206 */
[----:B------:R-:W-:Y:S02]  /*0c20*/  IMAD.WIDE R10, R2, 0x4, R8 ;  /* 0x00000004020a7825 */ /* 0x000fe400078e0208 */
[----:B------:R-:W3:Y:S04]  /*0c30*/  LDG.E R6, desc[UR4][R6.64] ;  /* 0x0000000406067981 */ /* 0x000ee8000c1e1900 */
[----:B------:R-:W3:Y:S04]  /*0c40*/  LDG.E R9, desc[UR4][R8.64] ;  /* 0x0000000408097981 */ /* 0x000ee8000c1e1900 */
[----:B------:R-:W3:Y:S01]  /*0c50*/  LDG.E R10, desc[UR4][R10.64+0x4] ;  /* 0x000004040a0a7981 */ /* 0x000ee2000c1e1900 */
[----:B-1----:R-:W-:-:S04]  /*0c60*/  IMAD.WIDE R16, R4, 0x4, R14 ;  /* 0x0000000404107825 */ /* 0x002fc800078e020e */
[----:B--2---:R-:W-:-:S04]  /*0c70*/  IMAD.WIDE R12, R3, 0x4, R12 ;  /* 0x00000004030c7825 */ /* 0x004fc800078e020c */
[----:B------:R-:W-:Y:S01]  /*0c80*/  IMAD.WIDE R14, R0, 0x4, R14 ;  /* 0x00000004000e7825 */ /* 0x000fe200078e020e */
[----:B---3--:R-:W-:-:S03]  /*0c90*/  IADD3 R5, PT, PT, R10, R9, R6 ;  /* 0x000000090a057210 */ /* 0x008fc60007ffe006 */
[----:B------:R-:W-:Y:S01]  /*0ca0*/  IMAD.WIDE R6, R2, 0x4, R16 ;  /* 0x0000000402067825 */ /* 0x000fe200078e0210 */
[----:B------:R-:W1:Y:S03]  /*0cb0*/  LDC.64 R8, c[0x0][0x390] ;  /* 0x0000e400ff087b82 */ /* 0x000e660000000a00 */
[----:B------:R-:W-:-:S05]  /*0cc0*/  IMAD.HI R5, R5, 0x55555556, RZ ;  /* 0x5555555605057827 */ /* 0x000fca00078e02ff */
[----:B------:R-:W-:-:S05]  /*0cd0*/  LEA.HI R21, R5, R5, RZ, 0x1 ;  /* 0x0000000505157211 */ /* 0x000fca00078f08ff */
[----:B------:R2:W-:Y:S04]  /*0ce0*/  STG.E desc[UR4][R12.64], R21 ;  /* 0x000000150c007986 */ /* 0x0005e8000c101904 */
[----:B------:R-:W3:Y:S04]  /*0cf0*/  LDG.E R14, desc[UR4][R14.64] ;  /* 0x000000040e0e7981 */ /* 0x000ee8000c1e1900 */
[----:B------:R-:W3:Y:S04]  /*0d00*/  LDG.E R17, desc[UR4][R16.64] ;  /* 0x0000000410117981 */ /* 0x000ee8000c1e1900 */
[----:B------:R-:W3:Y:S01]  /*0d10*/  LDG.E R6, desc[UR4][R6.64+0x4] ;  /* 0x0000040406067981 */ /* 0x000ee2000c1e1900 */
[----:B0-----:R-:W-:-:S04]  /*0d20*/  IMAD.WIDE R10, R4, 0x4, R18 ;  /* 0x00000004040a7825 */ /* 0x001fc800078e0212 */
[----:B--2---:R-:W-:Y:S01]  /*0d30*/  IMAD.WIDE R12, R2, 0x4, R10 ;  /* 0x00000004020c7825 */ /* 0x004fe200078e020a */
[----:B---3--:R-:W-:Y:S02]  /*0d40*/  IADD3 R5, PT, PT, R6, R17, R14 ;  /* 0x0000001106057210 */ /* 0x008fe40007ffe00e */
[----:B------:R-:W0:Y:S03]  /*0d50*/  LDC.64 R6, c[0x0][0x3a0] ;  /* 0x0000e800ff067b82 */ /* 0x000e260000000a00 */
[----:B------:R-:W-:-:S04]  /*0d60*/  IMAD.HI R20, R5, 0x55555556, RZ ;  /* 0x5555555605147827 */ /* 0x000fc800078e02ff */
[----:B-1----:R-:W-:Y:S01]  /*0d70*/  IMAD.WIDE R4, R3, 0x4, R8 ;  /* 0x0000000403047825 */ /* 0x002fe200078e0208 */
[----:B------:R-:W-:-:S03]  /*0d80*/  LEA.HI R23, R20, R20, RZ, 0x1 ;  /* 0x0000001414177211 */ /* 0x000fc600078f08ff */
[----:B------:R-:W-:Y:S02]  /*0d90*/  IMAD.WIDE R8, R0, 0x4, R18 ;  /* 0x0000000400087825 */ /* 0x000fe400078e0212 */
        /* <DEDUP_REMOVED lines=10> */
.L_x_4:
[----:B------:R-:W-:-:S13]  /*0e40*/  ISETP.NE.OR P0, PT, R7, R4, P0 ;  /* 0x000000040700720c */ /* 0x000fda0000705670 */
[----:B------:R-:W-:Y:S05]  /*0e50*/  @P0 BRA `(.L_x_5) ;  /* 0x0000000000e00947 */ /* 0x000fea0003800000 */
[----:B------:R-:W0:Y:S01]  /*0e60*/  LDC.64 R8, c[0x0][0x388] ;  /* 0x0000e200ff087b82 */ /* 0x000e220000000a00 */
[----:B------:R-:W1:Y:S01]  /*0e70*/  LDCU.64 UR6, c[0x0][0x388] ;  /* 0x00007100ff0677ac */ /* 0x000e620008000a00 */
[C---:B------:R-:W-:Y:S01]  /*0e80*/  IMAD R4, R5.reuse, R2, RZ ;  /* 0x0000000205047224 */ /* 0x040fe200078e02ff */
[----:B------:R-:W-:Y:S01]  /*0e90*/  SHF.R.S32.HI R3, RZ, 0x1f, R7 ;  /* 0x0000001fff037819 */ /* 0x000fe20000011407 */
[----:B------:R-:W-:-:S03]  /*0ea0*/  VIADD R5, R5, 0xffffffff ;  /* 0xffffffff05057836 */ /* 0x000fc60000000000 */
[C---:B------:R-:W-:Y:S01]  /*0eb0*/  IADD3 R6, P0, PT, R7.reuse, R4, RZ ;  /* 0x0000000407067210 */ /* 0x040fe20007f1e0ff */
[----:B------:R-:W2:Y:S03]  /*0ec0*/  LDC.64 R16, c[0x0][0x380] ;  /* 0x0000e000ff107b82 */ /* 0x000ea60000000a00 */
[----:B------:R-:W-:Y:S02]  /*0ed0*/  LEA.HI.X.SX32 R3, R4, R3, 0x1, P0 ;  /* 0x0000000304037211 */ /* 0x000fe400000f0eff */
[C---:B------:R-:W-:Y:S02]  /*0ee0*/  SHF.L.U32 R0, R6.reuse, 0x2, RZ ;  /* 0x0000000206007819 */ /* 0x040fe400000006ff */
[-C--:B------:R-:W-:Y:S01]  /*0ef0*/  IADD3 R4, PT, PT, R7, R2.reuse, R4 ;  /* 0x0000000207047210 */ /* 0x080fe20007ffe004 */
[----:B------:R-:W-:Y:S01]  /*0f00*/  IMAD R7, R5, R2, R7 ;  /* 0x0000000205077224 */ /* 0x000fe200078e0207 */
[----:B------:R-:W-:-:S02]  /*0f10*/  SHF.L.U64.HI R3, R6, 0x2, R3 ;  /* 0x0000000206037819 */ /* 0x000fc40000010203 */
        /* <DEDUP_REMOVED lines=8> */
[----:B------:R-:W3:Y:S01]  /*0fa0*/  LDG.E R13, desc[UR4][R12.64] ;  /* 0x000000040c0d7981 */ /* 0x000ee2000c1e1900 */
[----:B------:R-:W-:Y:S01]  /*0fb0*/  IMAD.IADD R2, R7, 0x1, R2 ;  /* 0x0000000107027824 */ /* 0x000fe200078e0202 */
[----:B0-----:R-:W-:-:S03]  /*0fc0*/  IADD3 R18, P0, PT, R0, UR6, RZ ;  /* 0x0000000600127c10 */ /* 0x001fc6000ff1e0ff */
[----:B--2---:R-:W-:Y:S01]  /*0fd0*/  IMAD.WIDE R16, R2, 0x4, R16 ;  /* 0x0000000402107825 */ /* 0x004fe200078e0210 */
[----:B------:R-:W-:Y:S01]  /*0fe0*/  IADD3.X R19, PT, PT, R3, UR7, RZ, P0, !PT ;  /* 0x0000000703137c10 */ /* 0x000fe200087fe4ff */
[----:B------:R-:W0:Y:S01]  /*0ff0*/  LDCU.64 UR6, c[0x0][0x3a8] ;  /* 0x00007500ff0677ac */ /* 0x000e220008000a00 */
[----:B---3--:R-:W-:Y:S02]  /*1000*/  IADD3 R5, PT, PT, R14, R13, R10 ;  /* 0x0000000d0e057210 */ /* 0x008fe40007ffe00a */
[----:B------:R-:W2:Y:S03]  /*1010*/  LDC.64 R14, c[0x0][0x390] ;  /* 0x0000e400ff0e7b82 */ /* 0x000ea60000000a00 */
[----:B------:R-:W-:-:S04]  /*1020*/  IMAD.HI R5, R5, 0x55555556, RZ ;  /* 0x5555555605057827 */ /* 0x000fc800078e02ff */
[----:B-1----:R-:W-:Y:S01]  /*1030*/  IMAD.WIDE R10, R4, 0x4, R8 ;  /* 0x00000004040a7825 */ /* 0x002fe200078e0208 */
[----:B------:R-:W-:-:S03]  /*1040*/  LEA.HI R5, R5, R5, RZ, 0x1 ;  /* 0x0000000505057211 */ /* 0x000fc600078f08ff */
[----:B------:R-:W-:Y:S02]  /*1050*/  IMAD.WIDE R12, R7, 0x4, R8 ;  /* 0x00000004070c7825 */ /* 0x000fe400078e0208 */
[----:B------:R1:W-:Y:S01]  /*1060*/  STG.E desc[UR4][R16.64], R5 ;  /* 0x0000000510007986 */ /* 0x0003e2000c101904 */
[----:B------:R-:W1:Y:S03]  /*1070*/  LDC.64 R8, c[0x0][0x3a8] ;  /* 0x0000ea00ff087b82 */ /* 0x000e660000000a00 */
[----:B------:R-:W3:Y:S04]  /*1080*/  LDG.E R18, desc[UR4][R18.64+-0x4] ;  /* 0xfffffc0412127981 */ /* 0x000ee8000c1e1900 */
[----:B------:R-:W3:Y:S04]  /*1090*/  LDG.E R10, desc[UR4][R10.64] ;  /* 0x000000040a0a7981 */ /* 0x000ee8000c1e1900 */
[----:B------:R-:W3:Y:S01]  /*10a0*/  LDG.E R13, desc[UR4][R12.64] ;  /* 0x000000040c0d7981 */ /* 0x000ee2000c1e1900 */
[----:B0-----:R-:W-:Y:S01]  /*10b0*/  IADD3 R20, P0, PT, R0, UR6, RZ ;  /* 0x0000000600147c10 */ /* 0x001fe2000ff1e0ff */
[----:B--2---:R-:W-:-:S03]  /*10c0*/  IMAD.WIDE R14, R2, 0x4, R14 ;  /* 0x00000004020e7825 */ /* 0x004fc600078e020e */
[----:B------:R-:W-:Y:S01]  /*10d0*/  IADD3.X R21, PT, PT, R3, UR7, RZ, P0, !PT ;  /* 0x0000000703157c10 */ /* 0x000fe200087fe4ff */
[----:B-1----:R-:W-:-:S04]  /*10e0*/  IMAD.WIDE R4, R4, 0x4, R8 ;  /* 0x0000000404047825 */ /* 0x002fc800078e0208 */
[----:B------:R-:W-:Y:S01]  /*10f0*/  IMAD.WIDE R8, R7, 0x4, R8 ;  /* 0x0000000407087825 */ /* 0x000fe200078e0208 */
[----:B---3--:R-:W-:-:S05]  /*1100*/  IADD3 R6, PT, PT, R18, R13, R10 ;  /* 0x0000000d12067210 */ /* 0x008fca0007ffe00a */
[----:B------:R-:W-:-:S05]  /*1110*/  IMAD.HI R6, R6, 0x55555556, RZ ;  /* 0x5555555606067827 */ /* 0x000fca00078e02ff */
[----:B------:R-:W-:Y:S02]  /*1120*/  LEA.HI R17, R6, R6, RZ, 0x1 ;  /* 0x0000000606117211 */ /* 0x000fe400078f08ff */
[----:B------:R-:W0:Y:S03]  /*1130*/  LDC.64 R6, c[0x0][0x3a0] ;  /* 0x0000e800ff067b82 */ /* 0x000e260000000a00 */
        /* <DEDUP_REMOVED lines=10> */
.L_x_5:
[----:B------:R-:W-:-:S13]  /*11e0*/  LOP3.LUT P0, RZ, R5, R7, RZ, 0xfc, !PT ;  /* 0x0000000705ff7212 */ /* 0x000fda000780fcff */
[----:B------:R-:W-:Y:S05]  /*11f0*/  @P0 BRA `(.L_x_6) ;  /* 0x0000000000900947 */ /* 0x000fea0003800000 */
[----:B------:R-:W0:Y:S01]  /*1200*/  LDC.64 R8, c[0x0][0x388] ;  /* 0x0000e200ff087b82 */ /* 0x000e220000000a00 */
[----:B------:R-:W-:-:S04]  /*1210*/  IMAD R7, R5, R2, R7 ;  /* 0x0000000205077224 */ /* 0x000fc800078e0207 */
[----:B------:R-:W-:-:S03]  /*1220*/  IMAD.IADD R2, R7, 0x1, R2 ;  /* 0x0000000107027824 */ /* 0x000fc600078e0202 */
[----:B------:R-:W1:Y:S08]  /*1230*/  LDC.64 R14, c[0x0][0x398] ;  /* 0x0000e600ff0e7b82 */ /* 0x000e700000000a00 */
[----:B------:R-:W2:Y:S01]  /*1240*/  LDC.64 R10, c[0x0][0x380] ;  /* 0x0000e000ff0a7b82 */ /* 0x000ea20000000a00 */
[----:B0-----:R-:W-:-:S07]  /*1250*/  IMAD.WIDE.U32 R4, R7, 0x4, R8 ;  /* 0x0000000407047825 */ /* 0x001fce00078e0008 */
[----:B------:R-:W0:Y:S01]  /*1260*/  LDC.64 R16, c[0x0][0x3a8] ;  /* 0x0000ea00ff107b82 */ /* 0x000e220000000a00 */
[----:B------:R-:W-:Y:S01]  /*1270*/  IMAD.WIDE R8, R2, 0x4, R8 ;  /* 0x0000000402087825 */ /* 0x000fe200078e0208 */
[----:B------:R-:W3:Y:S05]  /*1280*/  LDG.E R4, desc[UR4][R4.64+0x4] ;  /* 0x0000040404047981 */ /* 0x000eea000c1e1900 */
[----:B------:R-:W3:Y:S01]  /*1290*/  LDG.E R9, desc[UR4][R8.64] ;  /* 0x0000000408097981 */ /* 0x000ee2000c1e1900 */
[----:B-1----:R-:W-:-:S04]  /*12a0*/  IMAD.WIDE.U32 R12, R7, 0x4, R14 ;  /* 0x00000004070c7825 */ /* 0x002fc800078e000e */
[----:B------:R-:W-:-:S04]  /*12b0*/  IMAD.WIDE R14, R2, 0x4, R14 ;  /* 0x00000004020e7825 */ /* 0x000fc800078e020e */
[----:B--2---:R-:W-:-:S04]  /*12c0*/  IMAD.WIDE.U32 R10, R7, 0x4, R10 ;  /* 0x00000004070a7825 */ /* 0x004fc800078e000a */
[----:B---3--:R-:W-:Y:S02]  /*12d0*/  IMAD.IADD R0, R4, 0x1, R9 ;  /* 0x0000000104007824 */ /* 0x008fe400078e0209 */
[----:B------:R-:W1:Y:S03]  /*12e0*/  LDC.64 R4, c[0x0][0x390] ;  /* 0x0000e400ff047b82 */ /* 0x000e660000000a00 */
[----:B------:R-:W-:-:S04]  /*12f0*/  LEA.HI R0, R0, R0, RZ, 0x1 ;  /* 0x0000000000007211 */ /* 0x000fc800078f08ff */
[----:B------:R-:W-:-:S05]  /*1300*/  SHF.R.S32.HI R19, RZ, 0x1, R0 ;  /* 0x00000001ff137819 */ /* 0x000fca0000011400 */
[----:B------:R2:W-:Y:S04]  /*1310*/  STG.E desc[UR4][R10.64], R19 ;  /* 0x000000130a007986 */ /* 0x0005e8000c101904 */
[----:B------:R-:W3:Y:S04]  /*1320*/  LDG.E R12, desc[UR4][R12.64+0x4] ;  /* 0x000004040c0c7981 */ /* 0x000ee8000c1e1900 */
[----:B------:R-:W3:Y:S01]  /*1330*/  LDG.E R15, desc[UR4][R14.64] ;  /* 0x000000040e0f7981 */ /* 0x000ee2000c1e1900 */
[C---:B0-----:R-:W-:Y:S01]  /*1340*/  IMAD.WIDE.U32 R8, R7.reuse, 0x4, R16 ;  /* 0x0000000407087825 */ /* 0x041fe200078e0010 */
[----:B--2---:R-:W0:Y:S03]  /*1350*/  LDC.64 R10, c[0x0][0x3a0] ;  /* 0x0000e800ff0a7b82 */ /* 0x004e260000000a00 */
[----:B-1----:R-:W-:-:S04]  /*1360*/  IMAD.WIDE.U32 R4, R7, 0x4, R4 ;  /* 0x0000000407047825 */ /* 0x002fc800078e0004 */
[----:B------:R-:W-:Y:S01]  /*1370*/  IMAD.WIDE R2, R2, 0x4, R16 ;  /* 0x0000000402027825 */ /* 0x000fe200078e0210 */
[----:B---3--:R-:W-:-:S04]  /*1380*/  IADD3 R0, PT, PT, R12, R15, RZ ;  /* 0x0000000f0c007210 */ /* 0x008fc80007ffe0ff */
[----:B------:R-:W-:-:S04]  /*1390*/  LEA.HI R0, R0, R0, RZ, 0x1 ;  /* 0x0000000000007211 */ /* 0x000fc800078f08ff */
[----:B------:R-:W-:-:S05]  /*13a0*/  SHF.R.S32.HI R21, RZ, 0x1, R0 ;  /* 0x00000001ff157819 */ /* 0x000fca0000011400 */
[----:B------:R-:W-:Y:S04]  /*13b0*/  STG.E desc[UR4][R4.64], R21 ;  /* 0x0000001504007986 */ /* 0x000fe8000c101904 */
[----:B------:R-:W2:Y:S04]  /*13c0*/  LDG.E R8, desc[UR4][R8.64+0x4] ;  /* 0x0000040408087981 */ /* 0x000ea8000c1e1900 */
[----:B------:R-:W2:Y:S01]  /*13d0*/  LDG.E R3, desc[UR4][R2.64] ;  /* 0x0000000402037981 */ /* 0x000ea2000c1e1900 */
[----:B0-----:R-:W-:-:S04]  /*13e0*/  IMAD.WIDE.U32 R6, R7, 0x4, R10 ;  /* 0x0000000407067825 */ /* 0x001fc800078e000a */
[----:B--2---:R-:W-:-:S05]  /*13f0*/  IMAD.IADD R0, R8, 0x1, R3 ;  /* 0x0000000108007824 */ /* 0x004fca00078e0203 */
[----:B------:R-:W-:-:S04]  /*1400*/  LEA.HI R0, R0, R0, RZ, 0x1 ;  /* 0x0000000000007211 */ /* 0x000fc800078f08ff */
[----:B------:R-:W-:-:S05]  /*1410*/  SHF.R.S32.HI R11, RZ, 0x1, R0 ;  /* 0x00000001ff0b7819 */ /* 0x000fca0000011400 */
[----:B------:R-:W-:Y:S01]  /*1420*/  STG.E desc[UR4][R6.64], R11 ;  /* 0x0000000b06007986 */ /* 0x000fe2000c101904 */
[----:B------:R-:W-:Y:S05]  /*1430*/  EXIT ;  /* 0x000000000000794d */ /* 0x000fea0003800000 */
.L_x_6:
[----:B------:R-:W-:-:S04]  /*1440*/  ISETP.NE.AND P0, PT, R7, R4, PT ;  /* 0x000000040700720c */ /* 0x000fc80003f05270 */
[----:B------:R-:W-:-:S13]  /*1450*/  ISETP.NE.OR P0, PT, R5, RZ, P0 ;  /* 0x000000ff0500720c */ /* 0x000fda0000705670 */
[----:B------:R-:W-:Y:S05]  /*1460*/  @P0 BRA `(.L_x_7) ;  /* 0x0000000000880947 */ /* 0x000fea0003800000 */
[----:B------:R-:W0:Y:S08]  /*1470*/  LDC.64 R4, c[0x0][0x388] ;  /* 0x0000e200ff047b82 */ /* 0x000e300000000a00 */
[----:B------:R-:W1:Y:S08]  /*1480*/  LDC.64 R12, c[0x0][0x398] ;  /* 0x0000e600ff0c7b82 */ /* 0x000e700000000a00 */
[----:B------:R-:W2:Y:S01]  /*1490*/  LDC.64 R8, c[0x0][0x380] ;  /* 0x0000e000ff087b82 */ /* 0x000ea20000000a00 */
[----:B0-----:R-:W-:-:S04]  /*14a0*/  IMAD.WIDE R10, R7, 0x4, R4 ;  /* 0x00000004070a7825 */ /* 0x001fc800078e0204 */
[----:B------:R-:W-:Y:S02]  /*14b0*/  IMAD.WIDE R4, R2, 0x4, R10 ;  /* 0x0000000402047825 */ /* 0x000fe400078e020a */
[----:B------:R-:W3:Y:S04]  /*14c0*/  LDG.E R10, desc[UR4][R10.64+-0x4] ;  /* 0xfffffc040a0a7981 */ /* 0x000ee8000c1e1900 */
[----:B------:R-:W3:Y:S01]  /*14d0*/  LDG.E R5, desc[UR4][R4.64] ;  /* 0x0000000404057981 */ /* 0x000ee2000c1e1900 */
[----:B-1----:R-:W-:-:S04]  /*14e0*/  IMAD.WIDE R14, R7, 0x4, R12 ;  /* 0x00000004070e7825 */ /* 0x002fc800078e020c */
[----:B--2---:R-:W-:-:S04]  /*14f0*/  IMAD.WIDE R12, R7, 0x4, R8 ;  /* 0x00000004070c7825 */ /* 0x004fc800078e0208 */
[----:B------:R-:W-:-:S04]  /*1500*/  IMAD.WIDE R8, R2, 0x4, R14 ;  /* 0x0000000402087825 */ /* 0x000fc800078e020e */
[----:B---3--:R-:W-:Y:S02]  /*1510*/  IMAD.IADD R0, R10, 0x1, R5 ;  /* 0x000000010a007824 */ /* 0x008fe400078e0205 */
[----:B------:R-:W0:Y:S03]  /*1520*/  LDC.64 R10, c[0x0][0x3a8] ;  /* 0x0000ea00ff0a7b82 */ /* 0x000e260000000a00 */
[----:B------:R-:W-:-:S04]  /*1530*/  LEA.HI R0, R0, R0, RZ, 0x1 ;  /* 0x0000000000007211 */ /* 0x000fc800078f08ff */
[----:B------:R-:W-:Y:S01]  /*1540*/  SHF.R.S32.HI R17, RZ, 0x1, R0 ;  /* 0x00000001ff117819 */ /* 0x000fe20000011400 */
[----:B------:R-:W1:Y:S04]  /*1550*/  LDC.64 R4, c[0x0][0x390] ;  /* 0x0000e400ff047b82 */ /* 0x000e680000000a00 */
[----:B------:R-:W-:Y:S04]  /*1560*/  STG.E desc[UR4][R12.64], R17 ;  /* 0x000000110c007986 */ /* 0x000fe8000c101904 */
[----:B------:R-:W2:Y:S04]  /*1570*/  LDG.E R14, desc[UR4][R14.64+-0x4] ;  /* 0xfffffc040e0e7981 */ /* 0x000ea8000c1e1900 */
[----:B------:R-:W2:Y:S01]  /*1580*/  LDG.E R9, desc[UR4][R8.64] ;  /* 0x0000000408097981 */ /* 0x000ea2000c1e1900 */
[----:B0-----:R-:W-:-:S04]  /*1590*/  IMAD.WIDE R10, R7, 0x4, R10 ;  /* 0x00000004070a7825 */ /* 0x001fc800078e020a */
[----:B------:R-:W-:-:S04]  /*15a0*/  IMAD.WIDE R2, R2, 0x4, R10 ;  /* 0x0000000402027825 */ /* 0x000fc800078e020a */
[----:B-1----:R-:W-:Y:S01]  /*15b0*/  IMAD.WIDE R4, R7, 0x4, R4 ;  /* 0x0000000407047825 */ /* 0x002fe200078e0204 */
[----:B--2---:R-:W-:Y:S02]  /*15c0*/  IADD3 R0, PT, PT, R14, R9, RZ ;  /* 0x000000090e007210 */ /* 0x004fe40007ffe0ff */
[----:B------:R-:W0:Y:S02]  /*15d0*/  LDC.64 R8, c[0x0][0x3a0] ;  /* 0x0000e800ff087b82 */ /* 0x000e240000000a00 */
[----:B------:R-:W-:-:S04]  /*15e0*/  LEA.HI R0, R0, R0, RZ, 0x1 ;  /* 0x0000000000007211 */ /* 0x000fc800078f08ff */
[----:B------:R-:W-:-:S05]  /*15f0*/  SHF.R.S32.HI R19, RZ, 0x1, R0 ;  /* 0x00000001ff137819 */ /* 0x000fca0000011400 */
[----:B------:R-:W-:Y:S04]  /*1600*/  STG.E desc[UR4][R4.64], R19 ;  /* 0x0000001304007986 */ /* 0x000fe8000c101904 */
[----:B------:R-:W2:Y:S04]  /*1610*/  LDG.E R10, desc[UR4][R10.64+-0x4] ;  /* 0xfffffc040a0a7981 */ /* 0x000ea8000c1e1900 */
[----:B------:R-:W2:Y:S01]  /*1620*/  LDG.E R3, desc[UR4][R2.64] ;  /* 0x0000000402037981 */ /* 0x000ea2000c1e1900 */
[----:B0-----:R-:W-:-:S04]  /*1630*/  IMAD.WIDE R8, R7, 0x4, R8 ;  /* 0x0000000407087825 */ /* 0x001fc800078e0208 */
[----:B--2---:R-:W-:-:S05]  /*1640*/  IMAD.IADD R0, R10, 0x1, R3 ;  /* 0x000000010a007824 */ /* 0x004fca00078e0203 */
[----:B------:R-:W-:-:S04]  /*1650*/  LEA.HI R0, R0, R0, RZ, 0x1 ;  /* 0x0000000000007211 */ /* 0x000fc800078f08ff */
[----:B------:R-:W-:-:S05]  /*1660*/  SHF.R.S32.HI R7, RZ, 0x1, R0 ;  /* 0x00000001ff077819 */ /* 0x000fca0000011400 */
[----:B------:R-:W-:Y:S01]  /*1670*/  STG.E desc[UR4][R8.64], R7 ;  /* 0x0000000708007986 */ /* 0x000fe2000c101904 */
[----:B------:R-:W-:Y:S05]  /*1680*/  EXIT ;  /* 0x000000000000794d */ /* 0x000fea0003800000 */
.L_x_7:
[----:B------:R-:W-:-:S04]  /*1690*/  ISETP.NE.AND P0, PT, R5, R0, PT ;  /* 0x000000000500720c */ /* 0x000fc80003f05270 */
[----:B------:R-:W-:-:S13]  /*16a0*/  ISETP.NE.OR P1, PT, R7, RZ, P0 ;  /* 0x000000ff0700720c */ /* 0x000fda0000725670 */
[----:B------:R-:W-:Y:S05]  /*16b0*/  @P1 BRA `(.L_x_8) ;  /* 0x0000000000901947 */ /* 0x000fea0003800000 */
[----:B------:R-:W0:Y:S01]  /*16c0*/  LDC.64 R6, c[0x0][0x388] ;  /* 0x0000e200ff067b82 */ /* 0x000e220000000a00 */
[----:B------:R-:W-:-:S04]  /*16d0*/  IMAD R3, R5, R2, RZ ;  /* 0x0000000205037224 */ /* 0x000fc800078e02ff */
[----:B------:R-:W-:-:S03]  /*16e0*/  IMAD.IADD R2, R3, 0x1, -R2 ;  /* 0x0000000103027824 */ /* 0x000fc600078e0a02 */
        /* <DEDUP_REMOVED lines=8> */
[----:B------:R-:W-:Y:S01]  /*1770*/  IMAD.WIDE R10, R2, 0x4, R10 ;  /* 0x00000004020a7825 */ /* 0x000fe200078e020a */
[----:B---3--:R-:W-:Y:S02]  /*1780*/  IADD3 R0, PT, PT, R4, R7, RZ ;  /* 0x0000000704007210 */ /* 0x008fe40007ffe0ff */
[----:B------:R-:W0:Y:S02]  /*1790*/  LDC.64 R4, c[0x0][0x390] ;  /* 0x0000e400ff047b82 */ /* 0x000e240000000a00 */
[----:B------:R-:W-:-:S04]  /*17a0*/  LEA.HI R0, R0, R0, RZ, 0x1 ;  /* 0x0000000000007211 */ /* 0x000fc800078f08ff */
[----:B------:R-:W-:Y:S02]  /*17b0*/  SHF.R.S32.HI R17, RZ, 0x1, R0 ;  /* 0x00000001ff117819 */ /* 0x000fe40000011400 */
[----:B------:R-:W1:Y:S03]  /*17c0*/  LDC.64 R6, c[0x0][0x3a8] ;  /* 0x0000ea00ff067b82 */ /* 0x000e660000000a00 */
[----:B------:R-:W-:Y:S04]  /*17d0*/  STG.E desc[UR4][R12.64], R17 ;  /* 0x000000110c007986 */ /* 0x000fe8000c101904 */
[----:B------:R-:W2:Y:S04]  /*17e0*/  LDG.E R8, desc[UR4][R8.64+0x4] ;  /* 0x0000040408087981 */ /* 0x000ea8000c1e1900 */
[----:B------:R-:W2:Y:S01]  /*17f0*/  LDG.E R11, desc[UR4][R10.64] ;  /* 0x000000040a0b7981 */ /* 0x000ea2000c1e1900 */
[----:B0-----:R-:W-:-:S04]  /*1800*/  IMAD.WIDE R14, R3, 0x4, R4 ;  /* 0x00000004030e7825 */ /* 0x001fc800078e0204 */
[----:B-1----:R-:W-:-:S04]  /*1810*/  IMAD.WIDE R4, R3, 0x4, R6 ;  /* 0x0000000403047825 */ /* 0x002fc800078e0206 */
[----:B------:R-:W-:-:S04]  /*1820*/  IMAD.WIDE R6, R2, 0x4, R6 ;  /* 0x0000000402067825 */ /* 0x000fc800078e0206 */
[----:B--2---:R-:W-:Y:S02]  /*1830*/  IMAD.IADD R0, R8, 0x1, R11 ;  /* 0x0000000108007824 */ /* 0x004fe400078e020b */
[----:B------:R-:W0:Y:S03]  /*1840*/  LDC.64 R8, c[0x0][0x3a0] ;  /* 0x0000e800ff087b82 */ /* 0x000e260000000a00 */
        /* <DEDUP_REMOVED lines=11> */
.L_x_8:
[----:B------:R-:W-:-:S13]  /*1900*/  ISETP.NE.OR P0, PT, R7, R4, P0 ;  /* 0x000000040700720c */ /* 0x000fda0000705670 */
[----:B------:R-:W-:Y:S05]  /*1910*/  @P0 EXIT ;  /* 0x000000000000094d */ /* 0x000fea0003800000 */
[----:B------:R-:W0:Y:S01]  /*1920*/  LDC.64 R8, c[0x0][0x388] ;  /* 0x0000e200ff087b82 */ /* 0x000e220000000a00 */
[----:B------:R-:W1:Y:S01]  /*1930*/  LDCU.64 UR6, c[0x0][0x388] ;  /* 0x00007100ff0677ac */ /* 0x000e620008000a00 */
[----:B------:R-:W-:Y:S01]  /*1940*/  IMAD R14, R5, R2, RZ ;  /* 0x00000002050e7224 */ /* 0x000fe200078e02ff */
[----:B------:R-:W-:-:S04]  /*1950*/  SHF.R.S32.HI R3, RZ, 0x1f, R7 ;  /* 0x0000001fff037819 */ /* 0x000fc80000011407 */
[C---:B------:R-:W-:Y:S01]  /*1960*/  IADD3 R0, P0, PT, R7.reuse, R14, RZ ;  /* 0x0000000e07007210 */ /* 0x040fe20007f1e0ff */
[----:B------:R-:W2:Y:S01]  /*1970*/  LDC.64 R10, c[0x0][0x380] ;  /* 0x0000e000ff0a7b82 */ /* 0x000ea20000000a00 */
[----:B------:R-:W-:Y:S02]  /*1980*/  IADD3 R2, PT, PT, R7, -R2, R14 ;  /* 0x8000000207027210 */ /* 0x000fe40007ffe00e */
[----:B------:R-:W-:Y:S02]  /*1990*/  LEA.HI.X.SX32 R5, R14, R3, 0x1, P0 ;  /* 0x000000030e057211 */ /* 0x000fe400000f0eff */
[C---:B------:R-:W-:Y:S02]  /*19a0*/  SHF.L.U32 R3, R0.reuse, 0x2, RZ ;  /* 0x0000000200037819 */ /* 0x040fe400000006ff */
[----:B------:R-:W-:Y:S01]  /*19b0*/  SHF.L.U64.HI R0, R0, 0x2, R5 ;  /* 0x0000000200007819 */ /* 0x000fe20000010205 */
[----:B------:R-:W3:Y:S01]  /*19c0*/  LDC.64 R16, c[0x0][0x3a8] ;  /* 0x0000ea00ff107b82 */ /* 0x000ee20000000a00 */
[----:B-1----:R-:W-:-:S04]  /*19d0*/  IADD3 R12, P0, PT, R3, UR6, RZ ;  /* 0x00000006030c7c10 */ /* 0x002fc8000ff1e0ff */
[----:B------:R-:W-:Y:S01]  /*19e0*/  IADD3.X R13, PT, PT, R0, UR7, RZ, P0, !PT ;  /* 0x00000007000d7c10 */ /* 0x000fe200087fe4ff */
[----:B0-----:R-:W-:Y:S02]  /*19f0*/  IMAD.WIDE R8, R2, 0x4, R8 ;  /* 0x0000000402087825 */ /* 0x001fe400078e0208 */
[----:B------:R-:W0:Y:S01]  /*1a00*/  LDC.64 R4, c[0x0][0x398] ;  /* 0x0000e600ff047b82 */ /* 0x000e220000000a00 */
[----:B------:R-:W1:Y:S01]  /*1a10*/  LDCU.64 UR6, c[0x0][0x398] ;  /* 0x00007300ff0677ac */ /* 0x000e620008000a00 */
[----:B------:R-:W4:Y:S04]  /*1a20*/  LDG.E R12, desc[UR4][R12.64+-0x4] ;  /* 0xfffffc040c0c7981 */ /* 0x000f28000c1e1900 */
[----:B------:R-:W4:Y:S01]  /*1a30*/  LDG.E R9, desc[UR4][R8.64] ;  /* 0x0000000408097981 */ /* 0x000f22000c1e1900 */
[----:B------:R-:W-:-:S04]  /*1a40*/  IMAD.IADD R7, R7, 0x1, R14 ;  /* 0x0000000107077824 */ /* 0x000fc800078e020e */
[----:B--2---:R-:W-:Y:S01]  /*1a50*/  IMAD.WIDE R10, R7, 0x4, R10 ;  /* 0x00000004070a7825 */ /* 0x004fe200078e020a */
[----:B-1----:R-:W-:-:S04]  /*1a60*/  IADD3 R14, P0, PT, R3, UR6, RZ ;  /* 0x00000006030e7c10 */ /* 0x002fc8000ff1e0ff */
[----:B------:R-:W-:Y:S01]  /*1a70*/  IADD3.X R15, PT, PT, R0, UR7, RZ, P0, !PT ;  /* 0x00000007000f7c10 */ /* 0x000fe200087fe4ff */
[----:B0-----:R-:W-:Y:S01]  /*1a80*/  IMAD.WIDE R4, R2, 0x4, R4 ;  /* 0x0000000402047825 */ /* 0x001fe200078e0204 */
[----:B------:R-:W0:Y:S03]  /*1a90*/  LDCU.64 UR6, c[0x0][0x3a8] ;  /* 0x00007500ff0677ac */ /* 0x000e260008000a00 */
[----:B----4-:R-:W-:Y:S02]  /*1aa0*/  IMAD.IADD R6, R12, 0x1, R9 ;  /* 0x000000010c067824 */ /* 0x010fe400078e0209 */
[----:B------:R-:W1:Y:S03]  /*1ab0*/  LDC.64 R8, c[0x0][0x390] ;  /* 0x0000e400ff087b82 */ /* 0x000e660000000a00 */
[----:B------:R-:W-:-:S04]  /*1ac0*/  LEA.HI R6, R6, R6, RZ, 0x1 ;  /* 0x0000000606067211 */ /* 0x000fc800078f08ff */
[----:B------:R-:W-:-:S05]  /*1ad0*/  SHF.R.S32.HI R19, RZ, 0x1, R6 ;  /* 0x00000001ff137819 */ /* 0x000fca0000011406 */
[----:B------:R2:W-:Y:S04]  /*1ae0*/  STG.E desc[UR4][R10.64], R19 ;  /* 0x000000130a007986 */ /* 0x0005e8000c101904 */
[----:B------:R-:W4:Y:S04]  /*1af0*/  LDG.E R14, desc[UR4][R14.64+-0x4] ;  /* 0xfffffc040e0e7981 */ /* 0x000f28000c1e1900 */
[----:B------:R-:W4:Y:S01]  /*1b00*/  LDG.E R5, desc[UR4][R4.64] ;  /* 0x0000000404057981 */ /* 0x000f22000c1e1900 */
[----:B0-----:R-:W-:Y:S01]  /*1b10*/  IADD3 R12, P0, PT, R3, UR6, RZ ;  /* 0x00000006030c7c10 */ /* 0x001fe2000ff1e0ff */
[----:B---3--:R-:W-:-:S03]  /*1b20*/  IMAD.WIDE R2, R2, 0x4, R16 ;  /* 0x0000000402027825 */ /* 0x008fc600078e0210 */
[----:B------:R-:W-:Y:S01]  /*1b30*/  IADD3.X R13, PT, PT, R0, UR7, RZ, P0, !PT ;  /* 0x00000007000d7c10 */ /* 0x000fe200087fe4ff */
[----:B-1----:R-:W-:Y:S01]  /*1b40*/  IMAD.WIDE R8, R7, 0x4, R8 ;  /* 0x0000000407087825 */ /* 0x002fe200078e0208 */
[----:B----4-:R-:W-:Y:S02]  /*1b50*/  IADD3 R6, PT, PT, R14, R5, RZ ;  /* 0x000000050e067210 */ /* 0x010fe40007ffe0ff */
[----:B------:R-:W0:Y:S02]  /*1b60*/  LDC.64 R4, c[0x0][0x3a0] ;  /* 0x0000e800ff047b82 */ /* 0x000e240000000a00 */
[----:B------:R-:W-:-:S04]  /*1b70*/  LEA.HI R6, R6, R6, RZ, 0x1 ;  /* 0x0000000606067211 */ /* 0x000fc800078f08ff */
[----:B--2---:R-:W-:-:S05]  /*1b80*/  SHF.R.S32.HI R11, RZ, 0x1, R6 ;  /* 0x00000001ff0b7819 */ /* 0x004fca0000011406 */
        /* <DEDUP_REMOVED lines=9> */
.L_x_9:
        /* <DEDUP_REMOVED lines=14> */
.L_x_11:


//--------------------- .nv.shared.reserved.0     --------------------------
	.section	.nv.shared.reserved.0,"aw",@nobits
	.weak		__nv_reservedSMEM_offset_0_alias
	.size		__nv_reservedSMEM_offset_0_alias, 0, 64
	.other		__nv_reservedSMEM_offset_0_alias,@"STO_CUDA_RESERVED_SHARED STV_DEFAULT"
__nv_reservedSMEM_offset_0_alias:
	.zero		0
	.zero		64


//--------------------- .nv.constant0._Z6doCopyPiS_S_S_S_S_ii --------------------------
	.section	.nv.constant0._Z6doCopyPiS_S_S_S_S_ii,"a",@progbits
	.sectionflags	@""
	.align	4
.nv.constant0._Z6doCopyPiS_S_S_S_S_ii:
	.zero		952


//--------------------- .nv.constant0._Z6doBlurPiS_S_S_S_S_ii --------------------------
	.section	.nv.constant0._Z6doBlurPiS_S_S_S_S_ii,"a",@progbits
	.sectionflags	@""
	.align	4
.nv.constant0._Z6doBlurPiS_S_S_S_S_ii:
	.zero		952


//--------------------- SYMBOLS --------------------------

	.type		.nv.reservedSmem.offset0,@object
	.size		.nv.reservedSmem.offset0,0x4
